//
// Generated by NVIDIA NVVM Compiler
//
// Compiler Build ID: CL-36424714
// Cuda compilation tools, release 13.0, V13.0.88
// Based on NVVM 20.0.0
//

.version 9.0
.target sm_100
.address_size 64

	// .globl	_Z14gpuYoloLayer_rPKfPfjjjjjjfS0_PKi

.visible .entry _Z14gpuYoloLayer_rPKfPfjjjjjjfS0_PKi(
	.param .u64 .ptr .align 1 _Z14gpuYoloLayer_rPKfPfjjjjjjfS0_PKi_param_0,
	.param .u64 .ptr .align 1 _Z14gpuYoloLayer_rPKfPfjjjjjjfS0_PKi_param_1,
	.param .u32 _Z14gpuYoloLayer_rPKfPfjjjjjjfS0_PKi_param_2,
	.param .u32 _Z14gpuYoloLayer_rPKfPfjjjjjjfS0_PKi_param_3,
	.param .u32 _Z14gpuYoloLayer_rPKfPfjjjjjjfS0_PKi_param_4,
	.param .u32 _Z14gpuYoloLayer_rPKfPfjjjjjjfS0_PKi_param_5,
	.param .u32 _Z14gpuYoloLayer_rPKfPfjjjjjjfS0_PKi_param_6,
	.param .u32 _Z14gpuYoloLayer_rPKfPfjjjjjjfS0_PKi_param_7,
	.param .f32 _Z14gpuYoloLayer_rPKfPfjjjjjjfS0_PKi_param_8,
	.param .u64 .ptr .align 1 _Z14gpuYoloLayer_rPKfPfjjjjjjfS0_PKi_param_9,
	.param .u64 .ptr .align 1 _Z14gpuYoloLayer_rPKfPfjjjjjjfS0_PKi_param_10
)
{
	.reg .pred 	%p<30>;
	.reg .b32 	%r<158>;
	.reg .b32 	%f<175>;
	.reg .b64 	%rd<63>;

	ld.param.u64 	%rd5, [_Z14gpuYoloLayer_rPKfPfjjjjjjfS0_PKi_param_0];
	ld.param.u64 	%rd6, [_Z14gpuYoloLayer_rPKfPfjjjjjjfS0_PKi_param_1];
	ld.param.u32 	%r56, [_Z14gpuYoloLayer_rPKfPfjjjjjjfS0_PKi_param_2];
	ld.param.u32 	%r57, [_Z14gpuYoloLayer_rPKfPfjjjjjjfS0_PKi_param_3];
	ld.param.u32 	%r58, [_Z14gpuYoloLayer_rPKfPfjjjjjjfS0_PKi_param_4];
	ld.param.u32 	%r61, [_Z14gpuYoloLayer_rPKfPfjjjjjjfS0_PKi_param_5];
	ld.param.u32 	%r60, [_Z14gpuYoloLayer_rPKfPfjjjjjjfS0_PKi_param_6];
	ld.param.u32 	%r62, [_Z14gpuYoloLayer_rPKfPfjjjjjjfS0_PKi_param_7];
	ld.param.f32 	%f17, [_Z14gpuYoloLayer_rPKfPfjjjjjjfS0_PKi_param_8];
	ld.param.u64 	%rd3, [_Z14gpuYoloLayer_rPKfPfjjjjjjfS0_PKi_param_9];
	ld.param.u64 	%rd4, [_Z14gpuYoloLayer_rPKfPfjjjjjjfS0_PKi_param_10];
	cvta.to.global.u64 	%rd1, %rd6;
	cvta.to.global.u64 	%rd2, %rd5;
	mov.u32 	%r63, %ctaid.x;
	mov.u32 	%r64, %ntid.x;
	mov.u32 	%r65, %tid.x;
	mad.lo.s32 	%r1, %r63, %r64, %r65;
	mov.u32 	%r66, %ctaid.y;
	mov.u32 	%r67, %ntid.y;
	mov.u32 	%r68, %tid.y;
	mad.lo.s32 	%r69, %r66, %r67, %r68;
	mov.u32 	%r70, %ctaid.z;
	mov.u32 	%r71, %ntid.z;
	mov.u32 	%r72, %tid.z;
	mad.lo.s32 	%r3, %r70, %r71, %r72;
	setp.ge.u32 	%p1, %r1, %r58;
	setp.ge.u32 	%p2, %r69, %r61;
	or.pred  	%p3, %p1, %p2;
	setp.ge.u32 	%p4, %r3, %r62;
	or.pred  	%p5, %p3, %p4;
	@%p5 bra 	$L__BB0_15;
	cvta.to.global.u64 	%rd7, %rd4;
	cvta.to.global.u64 	%rd8, %rd3;
	mul.lo.s32 	%r4, %r61, %r58;
	mad.lo.s32 	%r5, %r58, %r69, %r1;
	add.f32 	%f20, %f17, 0fBF800000;
	add.s32 	%r73, %r60, 5;
	mul.lo.s32 	%r6, %r73, %r3;
	mad.lo.s32 	%r74, %r6, %r4, %r5;
	mul.wide.u32 	%rd9, %r74, 4;
	add.s64 	%rd10, %rd2, %rd9;
	ld.global.f32 	%f21, [%rd10];
	mul.f32 	%f22, %f21, 0fBFB8AA3B;
	ex2.approx.f32 	%f23, %f22;
	add.f32 	%f24, %f23, 0f3F800000;
	rcp.rn.f32 	%f25, %f24;
	mul.f32 	%f26, %f17, %f25;
	fma.rn.f32 	%f27, %f20, 0fBF000000, %f26;
	cvt.rn.f32.u32 	%f28, %r1;
	add.f32 	%f29, %f27, %f28;
	cvt.rn.f32.u32 	%f30, %r56;
	mul.f32 	%f31, %f29, %f30;
	cvt.rn.f32.u32 	%f32, %r58;
	div.rn.f32 	%f33, %f31, %f32;
	add.s64 	%rd11, %rd1, %rd9;
	st.global.f32 	[%rd11], %f33;
	add.s32 	%r75, %r74, %r4;
	mul.wide.u32 	%rd12, %r75, 4;
	add.s64 	%rd13, %rd2, %rd12;
	ld.global.f32 	%f34, [%rd13];
	mul.f32 	%f35, %f34, 0fBFB8AA3B;
	ex2.approx.f32 	%f36, %f35;
	add.f32 	%f37, %f36, 0f3F800000;
	rcp.rn.f32 	%f38, %f37;
	mul.f32 	%f39, %f17, %f38;
	fma.rn.f32 	%f40, %f20, 0fBF000000, %f39;
	cvt.rn.f32.u32 	%f41, %r69;
	add.f32 	%f42, %f40, %f41;
	cvt.rn.f32.u32 	%f43, %r57;
	mul.f32 	%f44, %f42, %f43;
	cvt.rn.f32.u32 	%f45, %r61;
	div.rn.f32 	%f46, %f44, %f45;
	add.s64 	%rd14, %rd1, %rd12;
	st.global.f32 	[%rd14], %f46;
	add.s32 	%r76, %r75, %r4;
	mul.wide.u32 	%rd15, %r76, 4;
	add.s64 	%rd16, %rd2, %rd15;
	ld.global.f32 	%f47, [%rd16];
	mul.f32 	%f48, %f47, 0fBFB8AA3B;
	ex2.approx.f32 	%f49, %f48;
	add.f32 	%f50, %f49, 0f3F800000;
	rcp.rn.f32 	%f51, %f50;
	add.f32 	%f52, %f51, %f51;
	lg2.approx.f32 	%f53, %f52;
	add.f32 	%f54, %f53, %f53;
	ex2.approx.f32 	%f55, %f54;
	mul.wide.u32 	%rd17, %r3, 4;
	add.s64 	%rd18, %rd7, %rd17;
	ld.global.u32 	%r77, [%rd18];
	shl.b32 	%r78, %r77, 1;
	mul.wide.s32 	%rd19, %r78, 4;
	add.s64 	%rd20, %rd8, %rd19;
	ld.global.f32 	%f56, [%rd20];
	mul.f32 	%f57, %f55, %f56;
	add.s64 	%rd21, %rd1, %rd15;
	st.global.f32 	[%rd21], %f57;
	add.s32 	%r79, %r76, %r4;
	mul.wide.u32 	%rd22, %r79, 4;
	add.s64 	%rd23, %rd2, %rd22;
	ld.global.f32 	%f58, [%rd23];
	mul.f32 	%f59, %f58, 0fBFB8AA3B;
	ex2.approx.f32 	%f60, %f59;
	add.f32 	%f61, %f60, 0f3F800000;
	rcp.rn.f32 	%f62, %f61;
	add.f32 	%f63, %f62, %f62;
	lg2.approx.f32 	%f64, %f63;
	add.f32 	%f65, %f64, %f64;
	ex2.approx.f32 	%f66, %f65;
	ld.global.u32 	%r80, [%rd18];
	shl.b32 	%r81, %r80, 1;
	mul.wide.s32 	%rd24, %r81, 4;
	add.s64 	%rd25, %rd8, %rd24;
	ld.global.f32 	%f67, [%rd25+4];
	mul.f32 	%f68, %f66, %f67;
	add.s64 	%rd26, %rd1, %rd22;
	st.global.f32 	[%rd26], %f68;
	add.s32 	%r7, %r79, %r4;
	mul.wide.u32 	%rd27, %r7, 4;
	add.s64 	%rd28, %rd2, %rd27;
	ld.global.f32 	%f69, [%rd28];
	mul.f32 	%f70, %f69, 0fBFB8AA3B;
	ex2.approx.f32 	%f71, %f70;
	add.f32 	%f1, %f71, 0f3F800000;
	setp.eq.s32 	%p6, %r60, 0;
	mov.f32 	%f174, 0fBF800000;
	mov.f32 	%f172, 0f00000000;
	@%p6 bra 	$L__BB0_14;
	add.s32 	%r8, %r6, 5;
	and.b32  	%r9, %r60, 7;
	setp.lt.u32 	%p7, %r60, 8;
	mov.f32 	%f172, 0f00000000;
	mov.b32 	%r157, -1;
	mov.b32 	%r152, 0;
	@%p7 bra 	$L__BB0_5;
	and.b32  	%r152, %r60, -8;
	add.s32 	%r87, %r6, 6;
	mad.lo.s32 	%r88, %r61, %r87, %r69;
	mad.lo.s32 	%r145, %r58, %r88, %r1;
	shl.b32 	%r12, %r4, 3;
	add.s32 	%r89, %r6, 7;
	mad.lo.s32 	%r90, %r61, %r89, %r69;
	mad.lo.s32 	%r144, %r58, %r90, %r1;
	add.s32 	%r91, %r6, 8;
	mad.lo.s32 	%r92, %r61, %r91, %r69;
	mad.lo.s32 	%r143, %r58, %r92, %r1;
	add.s32 	%r93, %r6, 9;
	mad.lo.s32 	%r94, %r61, %r93, %r69;
	mad.lo.s32 	%r142, %r58, %r94, %r1;
	add.s32 	%r95, %r6, 10;
	mad.lo.s32 	%r96, %r61, %r95, %r69;
	mad.lo.s32 	%r141, %r58, %r96, %r1;
	add.s32 	%r97, %r6, 11;
	mad.lo.s32 	%r98, %r61, %r97, %r69;
	mad.lo.s32 	%r140, %r58, %r98, %r1;
	add.s32 	%r99, %r6, 12;
	mad.lo.s32 	%r100, %r61, %r99, %r69;
	mad.lo.s32 	%r139, %r58, %r100, %r1;
	mad.lo.s32 	%r101, %r61, %r8, %r69;
	mad.lo.s32 	%r138, %r58, %r101, %r1;
	mov.f32 	%f172, 0f00000000;
	mov.b32 	%r157, -1;
	mov.b32 	%r146, 0;
$L__BB0_4:
	.pragma "nounroll";
	mul.wide.u32 	%rd29, %r138, 4;
	add.s64 	%rd30, %rd2, %rd29;
	ld.global.f32 	%f75, [%rd30];
	mul.f32 	%f76, %f75, 0fBFB8AA3B;
	ex2.approx.f32 	%f77, %f76;
	add.f32 	%f78, %f77, 0f3F800000;
	rcp.rn.f32 	%f79, %f78;
	setp.gt.f32 	%p8, %f79, %f172;
	selp.f32 	%f80, %f79, %f172, %p8;
	selp.b32 	%r102, %r146, %r157, %p8;
	mul.wide.u32 	%rd31, %r145, 4;
	add.s64 	%rd32, %rd2, %rd31;
	ld.global.f32 	%f81, [%rd32];
	mul.f32 	%f82, %f81, 0fBFB8AA3B;
	ex2.approx.f32 	%f83, %f82;
	add.f32 	%f84, %f83, 0f3F800000;
	rcp.rn.f32 	%f85, %f84;
	setp.gt.f32 	%p9, %f85, %f80;
	selp.f32 	%f86, %f85, %f80, %p9;
	add.s32 	%r103, %r146, 1;
	selp.b32 	%r104, %r103, %r102, %p9;
	mul.wide.u32 	%rd33, %r144, 4;
	add.s64 	%rd34, %rd2, %rd33;
	ld.global.f32 	%f87, [%rd34];
	mul.f32 	%f88, %f87, 0fBFB8AA3B;
	ex2.approx.f32 	%f89, %f88;
	add.f32 	%f90, %f89, 0f3F800000;
	rcp.rn.f32 	%f91, %f90;
	setp.gt.f32 	%p10, %f91, %f86;
	selp.f32 	%f92, %f91, %f86, %p10;
	add.s32 	%r105, %r146, 2;
	selp.b32 	%r106, %r105, %r104, %p10;
	mul.wide.u32 	%rd35, %r143, 4;
	add.s64 	%rd36, %rd2, %rd35;
	ld.global.f32 	%f93, [%rd36];
	mul.f32 	%f94, %f93, 0fBFB8AA3B;
	ex2.approx.f32 	%f95, %f94;
	add.f32 	%f96, %f95, 0f3F800000;
	rcp.rn.f32 	%f97, %f96;
	setp.gt.f32 	%p11, %f97, %f92;
	selp.f32 	%f98, %f97, %f92, %p11;
	add.s32 	%r107, %r146, 3;
	selp.b32 	%r108, %r107, %r106, %p11;
	mul.wide.u32 	%rd37, %r142, 4;
	add.s64 	%rd38, %rd2, %rd37;
	ld.global.f32 	%f99, [%rd38];
	mul.f32 	%f100, %f99, 0fBFB8AA3B;
	ex2.approx.f32 	%f101, %f100;
	add.f32 	%f102, %f101, 0f3F800000;
	rcp.rn.f32 	%f103, %f102;
	setp.gt.f32 	%p12, %f103, %f98;
	selp.f32 	%f104, %f103, %f98, %p12;
	add.s32 	%r109, %r146, 4;
	selp.b32 	%r110, %r109, %r108, %p12;
	mul.wide.u32 	%rd39, %r141, 4;
	add.s64 	%rd40, %rd2, %rd39;
	ld.global.f32 	%f105, [%rd40];
	mul.f32 	%f106, %f105, 0fBFB8AA3B;
	ex2.approx.f32 	%f107, %f106;
	add.f32 	%f108, %f107, 0f3F800000;
	rcp.rn.f32 	%f109, %f108;
	setp.gt.f32 	%p13, %f109, %f104;
	selp.f32 	%f110, %f109, %f104, %p13;
	add.s32 	%r111, %r146, 5;
	selp.b32 	%r112, %r111, %r110, %p13;
	mul.wide.u32 	%rd41, %r140, 4;
	add.s64 	%rd42, %rd2, %rd41;
	ld.global.f32 	%f111, [%rd42];
	mul.f32 	%f112, %f111, 0fBFB8AA3B;
	ex2.approx.f32 	%f113, %f112;
	add.f32 	%f114, %f113, 0f3F800000;
	rcp.rn.f32 	%f115, %f114;
	setp.gt.f32 	%p14, %f115, %f110;
	selp.f32 	%f116, %f115, %f110, %p14;
	add.s32 	%r113, %r146, 6;
	selp.b32 	%r114, %r113, %r112, %p14;
	mul.wide.u32 	%rd43, %r139, 4;
	add.s64 	%rd44, %rd2, %rd43;
	ld.global.f32 	%f117, [%rd44];
	mul.f32 	%f118, %f117, 0fBFB8AA3B;
	ex2.approx.f32 	%f119, %f118;
	add.f32 	%f120, %f119, 0f3F800000;
	rcp.rn.f32 	%f121, %f120;
	setp.gt.f32 	%p15, %f121, %f116;
	selp.f32 	%f172, %f121, %f116, %p15;
	add.s32 	%r115, %r146, 7;
	selp.b32 	%r157, %r115, %r114, %p15;
	add.s32 	%r145, %r145, %r12;
	add.s32 	%r144, %r144, %r12;
	add.s32 	%r143, %r143, %r12;
	add.s32 	%r142, %r142, %r12;
	add.s32 	%r141, %r141, %r12;
	add.s32 	%r140, %r140, %r12;
	add.s32 	%r139, %r139, %r12;
	add.s32 	%r138, %r138, %r12;
	add.s32 	%r146, %r146, 8;
	setp.ne.s32 	%p16, %r146, %r152;
	@%p16 bra 	$L__BB0_4;
$L__BB0_5:
	setp.eq.s32 	%p17, %r9, 0;
	@%p17 bra 	$L__BB0_13;
	and.b32  	%r43, %r60, 3;
	setp.lt.u32 	%p18, %r9, 4;
	@%p18 bra 	$L__BB0_8;
	add.s32 	%r117, %r8, %r152;
	mad.lo.s32 	%r118, %r117, %r4, %r5;
	mul.wide.u32 	%rd45, %r118, 4;
	add.s64 	%rd46, %rd2, %rd45;
	ld.global.f32 	%f123, [%rd46];
	mul.f32 	%f124, %f123, 0fBFB8AA3B;
	ex2.approx.f32 	%f125, %f124;
	add.f32 	%f126, %f125, 0f3F800000;
	rcp.rn.f32 	%f127, %f126;
	setp.gt.f32 	%p19, %f127, %f172;
	selp.f32 	%f128, %f127, %f172, %p19;
	selp.b32 	%r119, %r152, %r157, %p19;
	add.s32 	%r120, %r152, 1;
	add.s32 	%r121, %r118, %r4;
	mul.wide.u32 	%rd47, %r121, 4;
	add.s64 	%rd48, %rd2, %rd47;
	ld.global.f32 	%f129, [%rd48];
	mul.f32 	%f130, %f129, 0fBFB8AA3B;
	ex2.approx.f32 	%f131, %f130;
	add.f32 	%f132, %f131, 0f3F800000;
	rcp.rn.f32 	%f133, %f132;
	setp.gt.f32 	%p20, %f133, %f128;
	selp.f32 	%f134, %f133, %f128, %p20;
	selp.b32 	%r122, %r120, %r119, %p20;
	add.s32 	%r123, %r152, 2;
	add.s32 	%r124, %r121, %r4;
	mul.wide.u32 	%rd49, %r124, 4;
	add.s64 	%rd50, %rd2, %rd49;
	ld.global.f32 	%f135, [%rd50];
	mul.f32 	%f136, %f135, 0fBFB8AA3B;
	ex2.approx.f32 	%f137, %f136;
	add.f32 	%f138, %f137, 0f3F800000;
	rcp.rn.f32 	%f139, %f138;
	setp.gt.f32 	%p21, %f139, %f134;
	selp.f32 	%f140, %f139, %f134, %p21;
	selp.b32 	%r125, %r123, %r122, %p21;
	add.s32 	%r126, %r152, 3;
	add.s32 	%r127, %r124, %r4;
	mul.wide.u32 	%rd51, %r127, 4;
	add.s64 	%rd52, %rd2, %rd51;
	ld.global.f32 	%f141, [%rd52];
	mul.f32 	%f142, %f141, 0fBFB8AA3B;
	ex2.approx.f32 	%f143, %f142;
	add.f32 	%f144, %f143, 0f3F800000;
	rcp.rn.f32 	%f145, %f144;
	setp.gt.f32 	%p22, %f145, %f140;
	selp.f32 	%f172, %f145, %f140, %p22;
	selp.b32 	%r157, %r126, %r125, %p22;
	add.s32 	%r152, %r152, 4;
$L__BB0_8:
	setp.eq.s32 	%p23, %r43, 0;
	@%p23 bra 	$L__BB0_13;
	setp.eq.s32 	%p24, %r43, 1;
	@%p24 bra 	$L__BB0_11;
	add.s32 	%r129, %r8, %r152;
	mad.lo.s32 	%r130, %r129, %r4, %r5;
	mul.wide.u32 	%rd53, %r130, 4;
	add.s64 	%rd54, %rd2, %rd53;
	ld.global.f32 	%f147, [%rd54];
	mul.f32 	%f148, %f147, 0fBFB8AA3B;
	ex2.approx.f32 	%f149, %f148;
	add.f32 	%f150, %f149, 0f3F800000;
	rcp.rn.f32 	%f151, %f150;
	setp.gt.f32 	%p25, %f151, %f172;
	selp.f32 	%f152, %f151, %f172, %p25;
	selp.b32 	%r131, %r152, %r157, %p25;
	add.s32 	%r132, %r152, 1;
	add.s32 	%r133, %r130, %r4;
	mul.wide.u32 	%rd55, %r133, 4;
	add.s64 	%rd56, %rd2, %rd55;
	ld.global.f32 	%f153, [%rd56];
	mul.f32 	%f154, %f153, 0fBFB8AA3B;
	ex2.approx.f32 	%f155, %f154;
	add.f32 	%f156, %f155, 0f3F800000;
	rcp.rn.f32 	%f157, %f156;
	setp.gt.f32 	%p26, %f157, %f152;
	selp.f32 	%f172, %f157, %f152, %p26;
	selp.b32 	%r157, %r132, %r131, %p26;
	add.s32 	%r152, %r152, 2;
$L__BB0_11:
	and.b32  	%r134, %r60, 1;
	setp.eq.b32 	%p27, %r134, 1;
	not.pred 	%p28, %p27;
	@%p28 bra 	$L__BB0_13;
	add.s32 	%r135, %r8, %r152;
	mad.lo.s32 	%r136, %r135, %r4, %r5;
	mul.wide.u32 	%rd57, %r136, 4;
	add.s64 	%rd58, %rd2, %rd57;
	ld.global.f32 	%f158, [%rd58];
	mul.f32 	%f159, %f158, 0fBFB8AA3B;
	ex2.approx.f32 	%f160, %f159;
	add.f32 	%f161, %f160, 0f3F800000;
	rcp.rn.f32 	%f162, %f161;
	setp.gt.f32 	%p29, %f162, %f172;
	selp.f32 	%f172, %f162, %f172, %p29;
	selp.b32 	%r157, %r152, %r157, %p29;
$L__BB0_13:
	cvt.rn.f32.s32 	%f174, %r157;
$L__BB0_14:
	rcp.rn.f32 	%f163, %f1;
	mul.f32 	%f164, %f163, %f172;
	add.s64 	%rd60, %rd1, %rd27;
	st.global.f32 	[%rd60], %f164;
	add.s32 	%r137, %r7, %r4;
	mul.wide.u32 	%rd61, %r137, 4;
	add.s64 	%rd62, %rd1, %rd61;
	st.global.f32 	[%rd62], %f174;
$L__BB0_15:
	ret;

}


// ===== COMPILED SASS (sm_100) =====

	.target	sm_100

	.elftype	@"ET_EXEC"


//--------------------- .note.nv.tkinfo           --------------------------
	.section	.note.nv.tkinfo,"",@"SHT_NOTE"
	.sectionflags	@"SHF_NOTE_NV_TKINFO"
	.tkinfo
        /*0018*/ 	.word	0x00000002
        /*0030*/ 	.string	""
        /*0030*/ 	.string	"ptxas"
        /*0030*/ 	.string	"Cuda compilation tools, release 13.0, V13.0.88"
        /*0030*/ 	.string	"Build cuda_13.0.r13.0/compiler.36424714_0"
        /*0030*/ 	.string	"-arch sm_100 -m 64 "



//--------------------- .note.nv.cuinfo           --------------------------
	.section	.note.nv.cuinfo,"",@"SHT_NOTE"
	.sectionflags	@"SHF_NOTE_NV_CUINFO"
        /*0018*/ 	.short	0x0002
        /*001a*/ 	.short	0x0064
        /*001c*/ 	.short	0x0082
	.zero		2


//--------------------- .nv.info                  --------------------------
	.section	.nv.info,"",@"SHT_CUDA_INFO"
	.align	4


	//----- nvinfo : EIATTR_REGCOUNT
	.align		4
        /*0000*/ 	.byte	0x04, 0x2f
        /*0002*/ 	.short	(.L_1 - .L_0)
	.align		4
.L_0:
        /*0004*/ 	.word	index@(_Z14gpuYoloLayer_rPKfPfjjjjjjfS0_PKi)
        /*0008*/ 	.word	0x00000020


	//----- nvinfo : EIATTR_FRAME_SIZE
	.align		4
.L_1:
        /*000c*/ 	.byte	0x04, 0x11
        /*000e*/ 	.short	(.L_3 - .L_2)
	.align		4
.L_2:
        /*0010*/ 	.word	index@($__internal_1_$__cuda_sm3x_div_rn_noftz_f32_slowpath)
        /*0014*/ 	.word	0x00000000


	//----- nvinfo : EIATTR_FRAME_SIZE
	.align		4
.L_3:
        /*0018*/ 	.byte	0x04, 0x11
        /*001a*/ 	.short	(.L_5 - .L_4)
	.align		4
.L_4:
        /*001c*/ 	.word	index@($__internal_0_$__cuda_sm20_rcp_rn_f32_slowpath)
        /*0020*/ 	.word	0x00000000


	//----- nvinfo : EIATTR_FRAME_SIZE
	.align		4
.L_5:
        /*0024*/ 	.byte	0x04, 0x11
        /*0026*/ 	.short	(.L_7 - .L_6)
	.align		4
.L_6:
        /*0028*/ 	.word	index@(_Z14gpuYoloLayer_rPKfPfjjjjjjfS0_PKi)
        /*002c*/ 	.word	0x00000000


	//----- nvinfo : EIATTR_MIN_STACK_SIZE
	.align		4
.L_7:
        /*0030*/ 	.byte	0x04, 0x12
        /*0032*/ 	.short	(.L_9 - .L_8)
	.align		4
.L_8:
        /*0034*/ 	.word	index@(_Z14gpuYoloLayer_rPKfPfjjjjjjfS0_PKi)
        /*0038*/ 	.word	0x00000000
.L_9:


//--------------------- .nv.compat                --------------------------
	.section	.nv.compat,"",@"SHT_CUDA_COMPAT_INFO"
	.align	4
        /*0000*/ 	.byte	0x02, 0x09, 0x00, 0x00, 0x02, 0x02, 0x01, 0x00, 0x02, 0x05, 0x05, 0x00, 0x03, 0x07, 0x01, 0x01
        /*0010*/ 	.byte	0x02, 0x03, 0x00, 0x00, 0x02, 0x06, 0x01, 0x00, 0x04, 0x0b, 0x08, 0x00, 0x01, 0x00, 0x00, 0x00
        /*0020*/ 	.byte	0x00, 0x00, 0x00, 0x00


//--------------------- .nv.info._Z14gpuYoloLayer_rPKfPfjjjjjjfS0_PKi --------------------------
	.section	.nv.info._Z14gpuYoloLayer_rPKfPfjjjjjjfS0_PKi,"",@"SHT_CUDA_INFO"
	.sectionflags	@""
	.align	4


	//----- nvinfo : EIATTR_CUDA_API_VERSION
	.align		4
        /*0000*/ 	.byte	0x04, 0x37
        /*0002*/ 	.short	(.L_11 - .L_10)
.L_10:
        /*0004*/ 	.word	0x00000082


	//----- nvinfo : EIATTR_KPARAM_INFO
	.align		4
.L_11:
        /*0008*/ 	.byte	0x04, 0x17
        /*000a*/ 	.short	(.L_13 - .L_12)
.L_12:
        /*000c*/ 	.word	0x00000000
        /*0010*/ 	.short	0x000a
        /*0012*/ 	.short	0x0038
        /*0014*/ 	.byte	0x00, 0xf5, 0x21, 0x00


	//----- nvinfo : EIATTR_KPARAM_INFO
	.align		4
.L_13:
        /*0018*/ 	.byte	0x04, 0x17
        /*001a*/ 	.short	(.L_15 - .L_14)
.L_14:
        /*001c*/ 	.word	0x00000000
        /*0020*/ 	.short	0x0009
        /*0022*/ 	.short	0x0030
        /*0024*/ 	.byte	0x00, 0xf5, 0x21, 0x00


	//----- nvinfo : EIATTR_KPARAM_INFO
	.align		4
.L_15:
        /*0028*/ 	.byte	0x04, 0x17
        /*002a*/ 	.short	(.L_17 - .L_16)
.L_16:
        /*002c*/ 	.word	0x00000000
        /*0030*/ 	.short	0x0008
        /*0032*/ 	.short	0x0028
        /*0034*/ 	.byte	0x00, 0xf0, 0x11, 0x00


	//----- nvinfo : EIATTR_KPARAM_INFO
	.align		4
.L_17:
        /*0038*/ 	.byte	0x04, 0x17
        /*003a*/ 	.short	(.L_19 - .L_18)
.L_18:
        /*003c*/ 	.word	0x00000000
        /*0040*/ 	.short	0x0007
        /*0042*/ 	.short	0x0024
        /*0044*/ 	.byte	0x00, 0xf0, 0x11, 0x00


	//----- nvinfo : EIATTR_KPARAM_INFO
	.align		4
.L_19:
        /*0048*/ 	.byte	0x04, 0x17
        /*004a*/ 	.short	(.L_21 - .L_20)
.L_20:
        /*004c*/ 	.word	0x00000000
        /*0050*/ 	.short	0x0006
        /*0052*/ 	.short	0x0020
        /*0054*/ 	.byte	0x00, 0xf0, 0x11, 0x00


	//----- nvinfo : EIATTR_KPARAM_INFO
	.align		4
.L_21:
        /*0058*/ 	.byte	0x04, 0x17
        /*005a*/ 	.short	(.L_23 - .L_22)
.L_22:
        /*005c*/ 	.word	0x00000000
        /*0060*/ 	.short	0x0005
        /*0062*/ 	.short	0x001c
        /*0064*/ 	.byte	0x00, 0xf0, 0x11, 0x00


	//----- nvinfo : EIATTR_KPARAM_INFO
	.align		4
.L_23:
        /*0068*/ 	.byte	0x04, 0x17
        /*006a*/ 	.short	(.L_25 - .L_24)
.L_24:
        /*006c*/ 	.word	0x00000000
        /*0070*/ 	.short	0x0004
        /*0072*/ 	.short	0x0018
        /*0074*/ 	.byte	0x00, 0xf0, 0x11, 0x00


	//----- nvinfo : EIATTR_KPARAM_INFO
	.align		4
.L_25:
        /*0078*/ 	.byte	0x04, 0x17
        /*007a*/ 	.short	(.L_27 - .L_26)
.L_26:
        /*007c*/ 	.word	0x00000000
        /*0080*/ 	.short	0x0003
        /*0082*/ 	.short	0x0014
        /*0084*/ 	.byte	0x00, 0xf0, 0x11, 0x00


	//----- nvinfo : EIATTR_KPARAM_INFO
	.align		4
.L_27:
        /*0088*/ 	.byte	0x04, 0x17
        /*008a*/ 	.short	(.L_29 - .L_28)
.L_28:
        /*008c*/ 	.word	0x00000000
        /*0090*/ 	.short	0x0002
        /*0092*/ 	.short	0x0010
        /*0094*/ 	.byte	0x00, 0xf0, 0x11, 0x00


	//----- nvinfo : EIATTR_KPARAM_INFO
	.align		4
.L_29:
        /*0098*/ 	.byte	0x04, 0x17
        /*009a*/ 	.short	(.L_31 - .L_30)
.L_30:
        /*009c*/ 	.word	0x00000000
        /*00a0*/ 	.short	0x0001
        /*00a2*/ 	.short	0x0008
        /*00a4*/ 	.byte	0x00, 0xf5, 0x21, 0x00


	//----- nvinfo : EIATTR_KPARAM_INFO
	.align		4
.L_31:
        /*00a8*/ 	.byte	0x04, 0x17
        /*00aa*/ 	.short	(.L_33 - .L_32)
.L_32:
        /*00ac*/ 	.word	0x00000000
        /*00b0*/ 	.short	0x0000
        /*00b2*/ 	.short	0x0000
        /*00b4*/ 	.byte	0x00, 0xf5, 0x21, 0x00


	//----- nvinfo : EIATTR_SPARSE_MMA_MASK
	.align		4
.L_33:
        /*00b8*/ 	.byte	0x03, 0x50
        /*00ba*/ 	.short	0x0000


	//----- nvinfo : EIATTR_MAXREG_COUNT
	.align		4
        /*00bc*/ 	.byte	0x03, 0x1b
        /*00be*/ 	.short	0x00ff


	//----- nvinfo : EIATTR_MERCURY_ISA_VERSION
	.align		4
        /*00c0*/ 	.byte	0x03, 0x5f
        /*00c2*/ 	.short	0x0101


	//----- nvinfo : EIATTR_VRC_CTA_INIT_COUNT
	.align		4
        /*00c4*/ 	.byte	0x02, 0x4a
	.zero		1
	.zero		1


	//----- nvinfo : EIATTR_EXIT_INSTR_OFFSETS
	.align		4
        /*00c8*/ 	.byte	0x04, 0x1c
        /*00ca*/ 	.short	(.L_35 - .L_34)


	//   ....[0]....
.L_34:
        /*00cc*/ 	.word	0x00000120


	//   ....[1]....
        /*00d0*/ 	.word	0x00002c60


	//----- nvinfo : EIATTR_CRS_STACK_SIZE
	.align		4
.L_35:
        /*00d4*/ 	.byte	0x04, 0x1e
        /*00d6*/ 	.short	(.L_37 - .L_36)
.L_36:
        /*00d8*/ 	.word	0x00000000


	//----- nvinfo : EIATTR_CBANK_PARAM_SIZE
	.align		4
.L_37:
        /*00dc*/ 	.byte	0x03, 0x19
        /*00de*/ 	.short	0x0040


	//----- nvinfo : EIATTR_PARAM_CBANK
	.align		4
        /*00e0*/ 	.byte	0x04, 0x0a
        /*00e2*/ 	.short	(.L_39 - .L_38)
	.align		4
.L_38:
        /*00e4*/ 	.word	index@(.nv.constant0._Z14gpuYoloLayer_rPKfPfjjjjjjfS0_PKi)
        /*00e8*/ 	.short	0x0380
        /*00ea*/ 	.short	0x0040


	//----- nvinfo : EIATTR_SW_WAR
	.align		4
.L_39:
        /*00ec*/ 	.byte	0x04, 0x36
        /*00ee*/ 	.short	(.L_41 - .L_40)
.L_40:
        /*00f0*/ 	.word	0x00000008
.L_41:


//--------------------- .nv.callgraph             --------------------------
	.section	.nv.callgraph,"",@"SHT_CUDA_CALLGRAPH"
	.align	4
	.sectionentsize	8
	.align		4
        /*0000*/ 	.word	0x00000000
	.align		4
        /*0004*/ 	.word	0xffffffff
	.align		4
        /*0008*/ 	.word	0x00000000
	.align		4
        /*000c*/ 	.word	0xfffffffe
	.align		4
        /*0010*/ 	.word	0x00000000
	.align		4
        /*0014*/ 	.word	0xfffffffd
	.align		4
        /*0018*/ 	.word	0x00000000
	.align		4
        /*001c*/ 	.word	0xfffffffc


//--------------------- .text._Z14gpuYoloLayer_rPKfPfjjjjjjfS0_PKi --------------------------
	.section	.text._Z14gpuYoloLayer_rPKfPfjjjjjjfS0_PKi,"ax",@progbits
	.align	128
        .global         _Z14gpuYoloLayer_rPKfPfjjjjjjfS0_PKi
        .type           _Z14gpuYoloLayer_rPKfPfjjjjjjfS0_PKi,@function
        .size           _Z14gpuYoloLayer_rPKfPfjjjjjjfS0_PKi,(.L_x_87 - _Z14gpuYoloLayer_rPKfPfjjjjjjfS0_PKi)
        .other          _Z14gpuYoloLayer_rPKfPfjjjjjjfS0_PKi,@"STO_CUDA_ENTRY STV_DEFAULT"
_Z14gpuYoloLayer_rPKfPfjjjjjjfS0_PKi:
.text._Z14gpuYoloLayer_rPKfPfjjjjjjfS0_PKi:
[----:B------:R-:W-:Y:S01]  /*0000*/  LDC R1, c[0x0][0x37c] ;  /* 0x0000df00ff017b82 */ /* 0x000fe20000000800 */
[----:B------:R-:W0:Y:S07]  /*0010*/  S2R R3, SR_TID.Y ;  /* 0x0000000000037919 */ /* 0x000e2e0000002200 */
[----:B------:R-:W1:Y:S01]  /*0020*/  LDC R13, c[0x0][0x360] ;  /* 0x0000d800ff0d7b82 */ /* 0x000e620000000800 */
[----:B------:R-:W2:Y:S01]  /*0030*/  LDCU UR7, c[0x0][0x3a4] ;  /* 0x00007480ff0777ac */ /* 0x000ea20008000800 */
[----:B------:R-:W1:Y:S01]  /*0040*/  S2R R0, SR_TID.X ;  /* 0x0000000000007919 */ /* 0x000e620000002100 */
[----:B------:R-:W3:Y:S05]  /*0050*/  S2R R2, SR_TID.Z ;  /* 0x0000000000027919 */ /* 0x000eea0000002300 */
[----:B------:R-:W0:Y:S08]  /*0060*/  S2UR UR5, SR_CTAID.Y ;  /* 0x00000000000579c3 */ /* 0x000e300000002600 */
[----:B------:R-:W0:Y:S08]  /*0070*/  LDC R10, c[0x0][0x364] ;  /* 0x0000d900ff0a7b82 */ /* 0x000e300000000800 */
[----:B------:R-:W1:Y:S08]  /*0080*/  S2UR UR4, SR_CTAID.X ;  /* 0x00000000000479c3 */ /* 0x000e700000002500 */
[----:B------:R-:W4:Y:S08]  /*0090*/  LDC.64 R4, c[0x0][0x398] ;  /* 0x0000e600ff047b82 */ /* 0x000f300000000a00 */
[----:B------:R-:W3:Y:S01]  /*00a0*/  S2UR UR6, SR_CTAID.Z ;  /* 0x00000000000679c3 */ /* 0x000ee20000002700 */
[----:B0-----:R-:W-:-:S07]  /*00b0*/  IMAD R10, R10, UR5, R3 ;  /* 0x000000050a0a7c24 */ /* 0x001fce000f8e0203 */
[----:B------:R-:W3:Y:S01]  /*00c0*/  LDC R7, c[0x0][0x368] ;  /* 0x0000da00ff077b82 */ /* 0x000ee20000000800 */
[----:B-1----:R-:W-:Y:S01]  /*00d0*/  IMAD R13, R13, UR4, R0 ;  /* 0x000000040d0d7c24 */ /* 0x002fe2000f8e0200 */
[----:B----4-:R-:W-:-:S04]  /*00e0*/  ISETP.GE.U32.AND P0, PT, R10, R5, PT ;  /* 0x000000050a00720c */ /* 0x010fc80003f06070 */
[----:B------:R-:W-:Y:S01]  /*00f0*/  ISETP.GE.U32.OR P0, PT, R13, R4, P0 ;  /* 0x000000040d00720c */ /* 0x000fe20000706470 */
[----:B---3--:R-:W-:-:S05]  /*0100*/  IMAD R7, R7, UR6, R2 ;  /* 0x0000000607077c24 */ /* 0x008fca000f8e0202 */
[----:B--2---:R-:W-:-:S13]  /*0110*/  ISETP.GE.U32.OR P0, PT, R7, UR7, P0 ;  /* 0x0000000707007c0c */ /* 0x004fda0008706470 */
[----:B------:R-:W-:Y:S05]  /*0120*/  @P0 EXIT ;  /* 0x000000000000094d */ /* 0x000fea0003800000 */
[----:B------:R-:W0:Y:S01]  /*0130*/  LDCU UR4, c[0x0][0x3a0] ;  /* 0x00007400ff0477ac */ /* 0x000e220008000800 */
[----:B------:R-:W1:Y:S01]  /*0140*/  LDC.64 R14, c[0x0][0x380] ;  /* 0x0000e000ff0e7b82 */ /* 0x000e620000000a00 */
[-C--:B------:R-:W-:Y:S01]  /*0150*/  IMAD R3, R5, R4.reuse, RZ ;  /* 0x0000000405037224 */ /* 0x080fe200078e02ff */
[----:B------:R-:W2:Y:S01]  /*0160*/  LDCU.64 UR6, c[0x0][0x358] ;  /* 0x00006b00ff0677ac */ /* 0x000ea20008000a00 */
[----:B------:R-:W-:-:S05]  /*0170*/  IMAD R4, R10, R4, R13 ;  /* 0x000000040a047224 */ /* 0x000fca00078e020d */
[----:B------:R-:W3:Y:S01]  /*0180*/  LDC R5, c[0x0][0x3a8] ;  /* 0x0000ea00ff057b82 */ /* 0x000ee20000000800 */
[----:B0-----:R-:W-:-:S06]  /*0190*/  UIADD3 UR4, UPT, UPT, UR4, 0x5, URZ ;  /* 0x0000000504047890 */ /* 0x001fcc000fffe0ff */
[----:B------:R-:W-:-:S04]  /*01a0*/  IMAD R9, R7, UR4, RZ ;  /* 0x0000000407097c24 */ /* 0x000fc8000f8e02ff */
[----:B------:R-:W-:-:S04]  /*01b0*/  IMAD R8, R3, R9, R4 ;  /* 0x0000000903087224 */ /* 0x000fc800078e0204 */
[----:B-1----:R-:W-:-:S06]  /*01c0*/  IMAD.WIDE.U32 R14, R8, 0x4, R14 ;  /* 0x00000004080e7825 */ /* 0x002fcc00078e000e */
[----:B--2---:R-:W2:Y:S01]  /*01d0*/  LDG.E R14, desc[UR6][R14.64] ;  /* 0x000000060e0e7981 */ /* 0x004ea2000c1e1900 */
[----:B------:R-:W-:Y:S01]  /*01e0*/  BSSY.RECONVERGENT B1, `(.L_x_0) ;  /* 0x0000013000017945 */ /* 0x000fe20003800200 */
[----:B---3--:R-:W-:Y:S01]  /*01f0*/  FADD R5, R5, -1 ;  /* 0xbf80000005057421 */ /* 0x008fe20000000000 */
[----:B--2---:R-:W-:-:S05]  /*0200*/  FMUL R0, R14, -1.4426950216293334961 ;  /* 0xbfb8aa3b0e007820 */ /* 0x004fca0000400000 */
[----:B------:R-:W-:-:S13]  /*0210*/  FSETP.GEU.AND P0, PT, R0, -126, PT ;  /* 0xc2fc00000000780b */ /* 0x000fda0003f0e000 */
[----:B------:R-:W-:-:S04]  /*0220*/  @!P0 FMUL R0, R0, 0.5 ;  /* 0x3f00000000008820 */ /* 0x000fc80000400000 */
[----:B------:R-:W0:Y:S02]  /*0230*/  MUFU.EX2 R2, R0 ;  /* 0x0000000000027308 */ /* 0x000e240000000800 */
[----:B0-----:R-:W-:-:S04]  /*0240*/  @!P0 FMUL R2, R2, R2 ;  /* 0x0000000202028220 */ /* 0x001fc80000400000 */
[----:B------:R-:W-:-:S05]  /*0250*/  FADD R0, R2, 1 ;  /* 0x3f80000002007421 */ /* 0x000fca0000000000 */
[----:B------:R-:W-:-:S04]  /*0260*/  IADD3 R2, PT, PT, R0, 0x1800000, RZ ;  /* 0x0180000000027810 */ /* 0x000fc80007ffe0ff */
[----:B------:R-:W-:-:S04]  /*0270*/  LOP3.LUT R2, R2, 0x7f800000, RZ, 0xc0, !PT ;  /* 0x7f80000002027812 */ /* 0x000fc800078ec0ff */
[----:B------:R-:W-:-:S13]  /*0280*/  ISETP.GT.U32.AND P0, PT, R2, 0x1ffffff, PT ;  /* 0x01ffffff0200780c */ /* 0x000fda0003f04070 */
[----:B------:R-:W-:Y:S05]  /*0290*/  @P0 BRA `(.L_x_1) ;  /* 0x00000000000c0947 */ /* 0x000fea0003800000 */
[----:B------:R-:W-:-:S07]  /*02a0*/  MOV R2, 0x2c0 ;  /* 0x000002c000027802 */ /* 0x000fce0000000f00 */
[----:B------:R-:W-:Y:S05]  /*02b0*/  CALL.REL.NOINC `($__internal_0_$__cuda_sm20_rcp_rn_f32_slowpath) ;  /* 0x00000028006c7944 */ /* 0x000fea0003c00000 */
[----:B------:R-:W-:Y:S05]  /*02c0*/  BRA `(.L_x_2) ;  /* 0x0000000000107947 */ /* 0x000fea0003800000 */
.L_x_1:
[----:B------:R-:W0:Y:S02]  /*02d0*/  MUFU.RCP R19, R0 ;  /* 0x0000000000137308 */ /* 0x000e240000001000 */
[----:B0-----:R-:W-:-:S04]  /*02e0*/  FFMA R2, R0, R19, -1 ;  /* 0xbf80000000027423 */ /* 0x001fc80000000013 */
[----:B------:R-:W-:-:S04]  /*02f0*/  FADD.FTZ R2, -R2, -RZ ;  /* 0x800000ff02027221 */ /* 0x000fc80000010100 */
[----:B------:R-:W-:-:S07]  /*0300*/  FFMA R19, R19, R2, R19 ;  /* 0x0000000213137223 */ /* 0x000fce0000000013 */
.L_x_2:
[----:B------:R-:W-:Y:S05]  /*0310*/  BSYNC.RECONVERGENT B1 ;  /* 0x0000000000017941 */ /* 0x000fea0003800200 */
.L_x_0:
[----:B------:R-:W0:Y:S01]  /*0320*/  LDCU UR4, c[0x0][0x398] ;  /* 0x00007300ff0477ac */ /* 0x000e220008000800 */
[----:B------:R-:W-:Y:S01]  /*0330*/  I2FP.F32.U32 R11, R13 ;  /* 0x0000000d000b7245 */ /* 0x000fe20000201000 */
[----:B------:R-:W-:Y:S01]  /*0340*/  BSSY.RECONVERGENT B0, `(.L_x_3) ;  /* 0x0000015000007945 */ /* 0x000fe20003800200 */
[----:B------:R-:W1:Y:S01]  /*0350*/  LDCU UR5, c[0x0][0x3a8] ;  /* 0x00007500ff0577ac */ /* 0x000e620008000800 */
[----:B0-----:R-:W-:Y:S01]  /*0360*/  I2FP.F32.U32 R17, UR4 ;  /* 0x0000000400117c45 */ /* 0x001fe20008201000 */
[----:B------:R-:W0:Y:S03]  /*0370*/  LDCU UR4, c[0x0][0x390] ;  /* 0x00007200ff0477ac */ /* 0x000e260008000800 */
[----:B------:R-:W2:Y:S01]  /*0380*/  MUFU.RCP R2, R17 ;  /* 0x0000001100027308 */ /* 0x000ea20000001000 */
[----:B-1----:R-:W-:-:S04]  /*0390*/  FMUL R0, R19, UR5 ;  /* 0x0000000513007c20 */ /* 0x002fc80008400000 */
[----:B------:R-:W-:-:S04]  /*03a0*/  FFMA R0, R5, -0.5, R0 ;  /* 0xbf00000005007823 */ /* 0x000fc80000000000 */
[----:B------:R-:W-:Y:S01]  /*03b0*/  FADD R0, R0, R11 ;  /* 0x0000000b00007221 */ /* 0x000fe20000000000 */
[----:B0-----:R-:W-:Y:S01]  /*03c0*/  I2FP.F32.U32 R15, UR4 ;  /* 0x00000004000f7c45 */ /* 0x001fe20008201000 */
[----:B--2---:R-:W-:-:S04]  /*03d0*/  FFMA R11, -R17, R2, 1 ;  /* 0x3f800000110b7423 */ /* 0x004fc80000000102 */
[----:B------:R-:W-:Y:S01]  /*03e0*/  FMUL R0, R0, R15 ;  /* 0x0000000f00007220 */ /* 0x000fe20000400000 */
[----:B------:R-:W-:-:S03]  /*03f0*/  FFMA R11, R2, R11, R2 ;  /* 0x0000000b020b7223 */ /* 0x000fc60000000002 */
[----:B------:R-:W0:Y:S01]  /*0400*/  FCHK P0, R0, R17 ;  /* 0x0000001100007302 */ /* 0x000e220000000000 */
[----:B------:R-:W-:-:S04]  /*0410*/  FFMA R2, R0, R11, RZ ;  /* 0x0000000b00027223 */ /* 0x000fc800000000ff */
[----:B------:R-:W-:-:S04]  /*0420*/  FFMA R6, -R17, R2, R0 ;  /* 0x0000000211067223 */ /* 0x000fc80000000100 */
[----:B------:R-:W-:Y:S01]  /*0430*/  FFMA R11, R11, R6, R2 ;  /* 0x000000060b0b7223 */ /* 0x000fe20000000002 */
[----:B0-----:R-:W-:Y:S06]  /*0440*/  @!P0 BRA `(.L_x_4) ;  /* 0x0000000000108947 */ /* 0x001fec0003800000 */
[----:B------:R-:W-:Y:S02]  /*0450*/  MOV R11, R17 ;  /* 0x00000011000b7202 */ /* 0x000fe40000000f00 */
[----:B------:R-:W-:-:S07]  /*0460*/  MOV R2, 0x480 ;  /* 0x0000048000027802 */ /* 0x000fce0000000f00 */
[----:B------:R-:W-:Y:S05]  /*0470*/  CALL.REL.NOINC `($__internal_1_$__cuda_sm3x_div_rn_noftz_f32_slowpath) ;  /* 0x0000002800d07944 */ /* 0x000fea0003c00000 */
[----:B------:R-:W-:-:S07]  /*0480*/  IMAD.MOV.U32 R11, RZ, RZ, R0 ;  /* 0x000000ffff0b7224 */ /* 0x000fce00078e0000 */
.L_x_4:
[----:B------:R-:W-:Y:S05]  /*0490*/  BSYNC.RECONVERGENT B0 ;  /* 0x0000000000007941 */ /* 0x000fea0003800200 */
.L_x_3:
[----:B------:R-:W0:Y:S01]  /*04a0*/  LDC.64 R14, c[0x0][0x388] ;  /* 0x0000e200ff0e7b82 */ /* 0x000e220000000a00 */
[----:B------:R-:W-:-:S07]  /*04b0*/  IADD3 R6, PT, PT, R3, R8, RZ ;  /* 0x0000000803067210 */ /* 0x000fce0007ffe0ff */
[----:B------:R-:W1:Y:S01]  /*04c0*/  LDC.64 R16, c[0x0][0x380] ;  /* 0x0000e000ff107b82 */ /* 0x000e620000000a00 */
[----:B0-----:R-:W-:-:S05]  /*04d0*/  IMAD.WIDE.U32 R14, R8, 0x4, R14 ;  /* 0x00000004080e7825 */ /* 0x001fca00078e000e */
[----:B------:R0:W-:Y:S01]  /*04e0*/  STG.E desc[UR6][R14.64], R11 ;  /* 0x0000000b0e007986 */ /* 0x0001e2000c101906 */
[----:B-1----:R-:W-:-:S06]  /*04f0*/  IMAD.WIDE.U32 R16, R6, 0x4, R16 ;  /* 0x0000000406107825 */ /* 0x002fcc00078e0010 */
[----:B------:R-:W2:Y:S01]  /*0500*/  LDG.E R16, desc[UR6][R16.64] ;  /* 0x0000000610107981 */ /* 0x000ea2000c1e1900 */
[----:B------:R-:W-:Y:S01]  /*0510*/  BSSY.RECONVERGENT B1, `(.L_x_5) ;  /* 0x0000012000017945 */ /* 0x000fe20003800200 */
[----:B--2---:R-:W-:-:S05]  /*0520*/  FMUL R0, R16, -1.4426950216293334961 ;  /* 0xbfb8aa3b10007820 */ /* 0x004fca0000400000 */
[----:B------:R-:W-:-:S13]  /*0530*/  FSETP.GEU.AND P0, PT, R0, -126, PT ;  /* 0xc2fc00000000780b */ /* 0x000fda0003f0e000 */
[----:B------:R-:W-:-:S04]  /*0540*/  @!P0 FMUL R0, R0, 0.5 ;  /* 0x3f00000000008820 */ /* 0x000fc80000400000 */
[----:B------:R-:W1:Y:S02]  /*0550*/  MUFU.EX2 R2, R0 ;  /* 0x0000000000027308 */ /* 0x000e640000000800 */
[----:B-1----:R-:W-:-:S04]  /*0560*/  @!P0 FMUL R2, R2, R2 ;  /* 0x0000000202028220 */ /* 0x002fc80000400000 */
[----:B------:R-:W-:-:S05]  /*0570*/  FADD R0, R2, 1 ;  /* 0x3f80000002007421 */ /* 0x000fca0000000000 */
[----:B------:R-:W-:-:S04]  /*0580*/  IADD3 R2, PT, PT, R0, 0x1800000, RZ ;  /* 0x0180000000027810 */ /* 0x000fc80007ffe0ff */
[----:B------:R-:W-:-:S04]  /*0590*/  LOP3.LUT R2, R2, 0x7f800000, RZ, 0xc0, !PT ;  /* 0x7f80000002027812 */ /* 0x000fc800078ec0ff */
[----:B------:R-:W-:-:S13]  /*05a0*/  ISETP.GT.U32.AND P0, PT, R2, 0x1ffffff, PT ;  /* 0x01ffffff0200780c */ /* 0x000fda0003f04070 */
[----:B0-----:R-:W-:Y:S05]  /*05b0*/  @P0 BRA `(.L_x_6) ;  /* 0x00000000000c0947 */ /* 0x001fea0003800000 */
[----:B------:R-:W-:-:S07]  /*05c0*/  MOV R2, 0x5e0 ;  /* 0x000005e000027802 */ /* 0x000fce0000000f00 */
[----:B------:R-:W-:Y:S05]  /*05d0*/  CALL.REL.NOINC `($__internal_0_$__cuda_sm20_rcp_rn_f32_slowpath) ;  /* 0x0000002400a47944 */ /* 0x000fea0003c00000 */
[----:B------:R-:W-:Y:S05]  /*05e0*/  BRA `(.L_x_7) ;  /* 0x0000000000107947 */ /* 0x000fea0003800000 */
.L_x_6:
[----:B------:R-:W0:Y:S02]  /*05f0*/  MUFU.RCP R19, R0 ;  /* 0x0000000000137308 */ /* 0x000e240000001000 */
[----:B0-----:R-:W-:-:S04]  /*0600*/  FFMA R2, R0, R19, -1 ;  /* 0xbf80000000027423 */ /* 0x001fc80000000013 */
[----:B------:R-:W-:-:S04]  /*0610*/  FADD.FTZ R2, -R2, -RZ ;  /* 0x800000ff02027221 */ /* 0x000fc80000010100 */
[----:B------:R-:W-:-:S07]  /*0620*/  FFMA R19, R19, R2, R19 ;  /* 0x0000000213137223 */ /* 0x000fce0000000013 */
.L_x_7:
[----:B------:R-:W-:Y:S05]  /*0630*/  BSYNC.RECONVERGENT B1 ;  /* 0x0000000000017941 */ /* 0x000fea0003800200 */
.L_x_5:
        /* <DEDUP_REMOVED lines=19> */
[----:B------:R-:W-:Y:S01]  /*0770*/  IMAD.MOV.U32 R11, RZ, RZ, R15 ;  /* 0x000000ffff0b7224 */ /* 0x000fe200078e000f */
[----:B------:R-:W-:-:S07]  /*0780*/  MOV R2, 0x7a0 ;  /* 0x000007a000027802 */ /* 0x000fce0000000f00 */
[----:B------:R-:W-:Y:S05]  /*0790*/  CALL.REL.NOINC `($__internal_1_$__cuda_sm3x_div_rn_noftz_f32_slowpath) ;  /* 0x0000002800087944 */ /* 0x000fea0003c00000 */
[----:B------:R-:W-:-:S07]  /*07a0*/  MOV R5, R0 ;  /* 0x0000000000057202 */ /* 0x000fce0000000f00 */
.L_x_9:
[----:B------:R-:W-:Y:S05]  /*07b0*/  BSYNC.RECONVERGENT B0 ;  /* 0x0000000000007941 */ /* 0x000fea0003800200 */
.L_x_8:
        /* <DEDUP_REMOVED lines=13> */
[----:B------:R-:W-:-:S04]  /*0890*/  FADD R0, R2, 1 ;  /* 0x3f80000002007421 */ /* 0x000fc80000000000 */
[----:B------:R-:W-:-:S05]  /*08a0*/  VIADD R2, R0, 0x1800000 ;  /* 0x0180000000027836 */ /* 0x000fca0000000000 */
[----:B------:R-:W-:-:S04]  /*08b0*/  LOP3.LUT R2, R2, 0x7f800000, RZ, 0xc0, !PT ;  /* 0x7f80000002027812 */ /* 0x000fc800078ec0ff */
[----:B------:R-:W-:-:S13]  /*08c0*/  ISETP.GT.U32.AND P0, PT, R2, 0x1ffffff, PT ;  /* 0x01ffffff0200780c */ /* 0x000fda0003f04070 */
[----:B0-----:R-:W-:Y:S05]  /*08d0*/  @P0 BRA `(.L_x_11) ;  /* 0x00000000000c0947 */ /* 0x001fea0003800000 */
[----:B------:R-:W-:-:S07]  /*08e0*/  MOV R2, 0x900 ;  /* 0x0000090000027802 */ /* 0x000fce0000000f00 */
[----:B------:R-:W-:Y:S05]  /*08f0*/  CALL.REL.NOINC `($__internal_0_$__cuda_sm20_rcp_rn_f32_slowpath) ;  /* 0x0000002000dc7944 */ /* 0x000fea0003c00000 */
[----:B------:R-:W-:Y:S05]  /*0900*/  BRA `(.L_x_12) ;  /* 0x0000000000107947 */ /* 0x000fea0003800000 */
.L_x_11:
[----:B------:R-:W0:Y:S02]  /*0910*/  MUFU.RCP R19, R0 ;  /* 0x0000000000137308 */ /* 0x000e240000001000 */
[----:B0-----:R-:W-:-:S04]  /*0920*/  FFMA R2, R0, R19, -1 ;  /* 0xbf80000000027423 */ /* 0x001fc80000000013 */
[----:B------:R-:W-:-:S04]  /*0930*/  FADD.FTZ R2, -R2, -RZ ;  /* 0x800000ff02027221 */ /* 0x000fc80000010100 */
[----:B------:R-:W-:-:S07]  /*0940*/  FFMA R19, R19, R2, R19 ;  /* 0x0000000213137223 */ /* 0x000fce0000000013 */
.L_x_12:
[----:B------:R-:W-:Y:S05]  /*0950*/  BSYNC.RECONVERGENT B1 ;  /* 0x0000000000017941 */ /* 0x000fea0003800200 */
.L_x_10:
[----:B------:R-:W0:Y:S08]  /*0960*/  LDC.64 R14, c[0x0][0x3b8] ;  /* 0x0000ee00ff0e7b82 */ /* 0x000e300000000a00 */
[----:B------:R-:W1:Y:S01]  /*0970*/  LDC.64 R16, c[0x0][0x3b0] ;  /* 0x0000ec00ff107b82 */ /* 0x000e620000000a00 */
[----:B0-----:R-:W-:-:S07]  /*0980*/  IMAD.WIDE.U32 R6, R7, 0x4, R14 ;  /* 0x0000000407067825 */ /* 0x001fce00078e000e */
[----:B------:R-:W0:Y:S01]  /*0990*/  LDC.64 R14, c[0x0][0x380] ;  /* 0x0000e000ff0e7b82 */ /* 0x000e220000000a00 */
[----:B------:R-:W2:Y:S02]  /*09a0*/  LDG.E R0, desc[UR6][R6.64] ;  /* 0x0000000606007981 */ /* 0x000ea4000c1e1900 */
[----:B--2---:R-:W-:-:S05]  /*09b0*/  SHF.L.U32 R5, R0, 0x1, RZ ;  /* 0x0000000100057819 */ /* 0x004fca00000006ff */
[----:B-1----:R-:W-:-:S06]  /*09c0*/  IMAD.WIDE R16, R5, 0x4, R16 ;  /* 0x0000000405107825 */ /* 0x002fcc00078e0210 */
[----:B------:R-:W2:Y:S01]  /*09d0*/  LDG.E R16, desc[UR6][R16.64] ;  /* 0x0000000610107981 */ /* 0x000ea2000c1e1900 */
[----:B------:R-:W-:Y:S01]  /*09e0*/  FADD R0, R19, R19 ;  /* 0x0000001313007221 */ /* 0x000fe20000000000 */
[----:B------:R-:W-:Y:S01]  /*09f0*/  IADD3 R12, PT, PT, R3, R8, RZ ;  /* 0x00000008030c7210 */ /* 0x000fe20007ffe0ff */
[----:B------:R-:W1:Y:S03]  /*0a00*/  LDC.64 R18, c[0x0][0x388] ;  /* 0x0000e200ff127b82 */ /* 0x000e660000000a00 */
[----:B------:R-:W-:Y:S01]  /*0a10*/  FSETP.GEU.AND P0, PT, |R0|, 1.175494350822287508e-38, PT ;  /* 0x008000000000780b */ /* 0x000fe20003f0e200 */
[----:B0-----:R-:W-:-:S12]  /*0a20*/  IMAD.WIDE.U32 R14, R12, 0x4, R14 ;  /* 0x000000040c0e7825 */ /* 0x001fd800078e000e */
[----:B------:R-:W-:-:S04]  /*0a30*/  @!P0 FMUL R0, R0, 16777216 ;  /* 0x4b80000000008820 */ /* 0x000fc80000400000 */
[----:B------:R-:W0:Y:S02]  /*0a40*/  MUFU.LG2 R2, R0 ;  /* 0x0000000000027308 */ /* 0x000e240000000c00 */
[----:B0-----:R-:W-:-:S04]  /*0a50*/  @!P0 FADD R2, R2, -24 ;  /* 0xc1c0000002028421 */ /* 0x001fc80000000000 */
[----:B------:R-:W-:-:S05]  /*0a60*/  FADD R2, R2, R2 ;  /* 0x0000000202027221 */ /* 0x000fca0000000000 */
[----:B------:R-:W-:-:S13]  /*0a70*/  FSETP.GEU.AND P0, PT, R2, -126, PT ;  /* 0xc2fc00000200780b */ /* 0x000fda0003f0e000 */
[----:B------:R-:W-:-:S04]  /*0a80*/  @!P0 FMUL R2, R2, 0.5 ;  /* 0x3f00000002028820 */ /* 0x000fc80000400000 */
[----:B------:R-:W0:Y:S02]  /*0a90*/  MUFU.EX2 R5, R2 ;  /* 0x0000000200057308 */ /* 0x000e240000000800 */
[----:B0-----:R-:W-:-:S04]  /*0aa0*/  @!P0 FMUL R5, R5, R5 ;  /* 0x0000000505058220 */ /* 0x001fc80000400000 */
[----:B--2---:R-:W-:Y:S01]  /*0ab0*/  FMUL R5, R5, R16 ;  /* 0x0000001005057220 */ /* 0x004fe20000400000 */
[----:B-1----:R-:W-:-:S05]  /*0ac0*/  IMAD.WIDE.U32 R16, R8, 0x4, R18 ;  /* 0x0000000408107825 */ /* 0x002fca00078e0012 */
[----:B------:R0:W-:Y:S04]  /*0ad0*/  STG.E desc[UR6][R16.64], R5 ;  /* 0x0000000510007986 */ /* 0x0001e8000c101906 */
        /* <DEDUP_REMOVED lines=15> */
.L_x_14:
[----:B------:R-:W0:Y:S02]  /*0bd0*/  MUFU.RCP R19, R0 ;  /* 0x0000000000137308 */ /* 0x000e240000001000 */
[----:B0-----:R-:W-:-:S04]  /*0be0*/  FFMA R2, R0, R19, -1 ;  /* 0xbf80000000027423 */ /* 0x001fc80000000013 */
[----:B------:R-:W-:-:S04]  /*0bf0*/  FADD.FTZ R2, -R2, -RZ ;  /* 0x800000ff02027221 */ /* 0x000fc80000010100 */
[----:B------:R-:W-:-:S07]  /*0c00*/  FFMA R19, R19, R2, R19 ;  /* 0x0000000213137223 */ /* 0x000fce0000000013 */
.L_x_15:
[----:B------:R-:W-:Y:S05]  /*0c10*/  BSYNC.RECONVERGENT B1 ;  /* 0x0000000000017941 */ /* 0x000fea0003800200 */
.L_x_13:
[----:B------:R-:W2:Y:S01]  /*0c20*/  LDG.E R6, desc[UR6][R6.64] ;  /* 0x0000000606067981 */ /* 0x000ea2000c1e1900 */
[----:B------:R-:W0:Y:S01]  /*0c30*/  LDC.64 R14, c[0x0][0x3b0] ;  /* 0x0000ec00ff0e7b82 */ /* 0x000e220000000a00 */
[----:B------:R-:W-:Y:S01]  /*0c40*/  FADD R0, R19, R19 ;  /* 0x0000001313007221 */ /* 0x000fe20000000000 */
[----:B------:R-:W1:Y:S04]  /*0c50*/  LDCU UR4, c[0x0][0x3a0] ;  /* 0x00007400ff0477ac */ /* 0x000e680008000800 */
[C---:B------:R-:W-:Y:S02]  /*0c60*/  FSETP.GEU.AND P0, PT, |R0|.reuse, 1.175494350822287508e-38, PT ;  /* 0x008000000000780b */ /* 0x040fe40003f0e200 */
[----:B------:R-:W3:Y:S08]  /*0c70*/  LDC.64 R16, c[0x0][0x388] ;  /* 0x0000e200ff107b82 */ /* 0x000ef00000000a00 */
[----:B------:R-:W4:Y:S03]  /*0c80*/  LDC.64 R18, c[0x0][0x380] ;  /* 0x0000e000ff127b82 */ /* 0x000f260000000a00 */
[----:B------:R-:W-:-:S04]  /*0c90*/  @!P0 FMUL R0, R0, 16777216 ;  /* 0x4b80000000008820 */ /* 0x000fc80000400000 */
[----:B------:R-:W5:Y:S01]  /*0ca0*/  MUFU.LG2 R2, R0 ;  /* 0x0000000000027308 */ /* 0x000f620000000c00 */
[----:B--2---:R-:W-:-:S05]  /*0cb0*/  SHF.L.U32 R5, R6, 0x1, RZ ;  /* 0x0000000106057819 */ /* 0x004fca00000006ff */
[----:B0-----:R-:W-:-:S06]  /*0cc0*/  IMAD.WIDE R14, R5, 0x4, R14 ;  /* 0x00000004050e7825 */ /* 0x001fcc00078e020e */
[----:B------:R-:W2:Y:S01]  /*0cd0*/  LDG.E R14, desc[UR6][R14.64+0x4] ;  /* 0x000004060e0e7981 */ /* 0x000ea2000c1e1900 */
[----:B-----5:R-:W-:Y:S01]  /*0ce0*/  @!P0 FADD R2, R2, -24 ;  /* 0xc1c0000002028421 */ /* 0x020fe20000000000 */
[----:B------:R-:W-:-:S03]  /*0cf0*/  IADD3 R6, PT, PT, R3, R12, RZ ;  /* 0x0000000c03067210 */ /* 0x000fc60007ffe0ff */
[----:B------:R-:W-:-:S05]  /*0d00*/  FADD R2, R2, R2 ;  /* 0x0000000202027221 */ /* 0x000fca0000000000 */
[----:B------:R-:W-:-:S13]  /*0d10*/  FSETP.GEU.AND P0, PT, R2, -126, PT ;  /* 0xc2fc00000200780b */ /* 0x000fda0003f0e000 */
[----:B------:R-:W-:-:S04]  /*0d20*/  @!P0 FMUL R2, R2, 0.5 ;  /* 0x3f00000002028820 */ /* 0x000fc80000400000 */
[----:B------:R-:W0:Y:S02]  /*0d30*/  MUFU.EX2 R5, R2 ;  /* 0x0000000200057308 */ /* 0x000e240000000800 */
[----:B0-----:R-:W-:-:S04]  /*0d40*/  @!P0 FMUL R5, R5, R5 ;  /* 0x0000000505058220 */ /* 0x001fc80000400000 */
[----:B--2---:R-:W-:Y:S01]  /*0d50*/  FMUL R5, R5, R14 ;  /* 0x0000000e05057220 */ /* 0x004fe20000400000 */
[----:B---3--:R-:W-:-:S04]  /*0d60*/  IMAD.WIDE.U32 R14, R12, 0x4, R16 ;  /* 0x000000040c0e7825 */ /* 0x008fc800078e0010 */
[----:B----4-:R-:W-:Y:S01]  /*0d70*/  IMAD.WIDE.U32 R16, R6, 0x4, R18 ;  /* 0x0000000406107825 */ /* 0x010fe200078e0012 */
[----:B------:R0:W-:Y:S05]  /*0d80*/  STG.E desc[UR6][R14.64], R5 ;  /* 0x000000050e007986 */ /* 0x0001ea000c101906 */
[----:B------:R-:W2:Y:S01]  /*0d90*/  LDG.E R16, desc[UR6][R16.64] ;  /* 0x0000000610107981 */ /* 0x000ea2000c1e1900 */
[----:B-1----:R-:W-:Y:S01]  /*0da0*/  UISETP.NE.AND UP0, UPT, UR4, URZ, UPT ;  /* 0x000000ff0400728c */ /* 0x002fe2000bf05270 */
[----:B------:R-:W-:Y:S02]  /*0db0*/  HFMA2 R23, -RZ, RZ, 0, 0 ;  /* 0x00000000ff177431 */ /* 0x000fe400000001ff */
[----:B------:R-:W-:-:S02]  /*0dc0*/  IMAD.MOV.U32 R24, RZ, RZ, -0x40800000 ;  /* 0xbf800000ff187424 */ /* 0x000fc400078e00ff */
[----:B--2---:R-:W-:-:S05]  /*0dd0*/  FMUL R0, R16, -1.4426950216293334961 ;  /* 0xbfb8aa3b10007820 */ /* 0x004fca0000400000 */
[----:B------:R-:W-:-:S13]  /*0de0*/  FSETP.GEU.AND P0, PT, R0, -126, PT ;  /* 0xc2fc00000000780b */ /* 0x000fda0003f0e000 */
[----:B------:R-:W-:-:S04]  /*0df0*/  @!P0 FMUL R0, R0, 0.5 ;  /* 0x3f00000000008820 */ /* 0x000fc80000400000 */
[----:B------:R-:W1:Y:S02]  /*0e00*/  MUFU.EX2 R2, R0 ;  /* 0x0000000000027308 */ /* 0x000e640000000800 */
[----:B-1----:R-:W-:-:S04]  /*0e10*/  @!P0 FMUL R2, R2, R2 ;  /* 0x0000000202028220 */ /* 0x002fc80000400000 */
[----:B0-----:R-:W-:Y:S01]  /*0e20*/  FADD R5, R2, 1 ;  /* 0x3f80000002057421 */ /* 0x001fe20000000000 */
[----:B------:R-:W-:Y:S06]  /*0e30*/  BRA.U !UP0, `(.L_x_16) ;  /* 0x0000001d08347547 */ /* 0x000fec000b800000 */
[----:B------:R-:W-:Y:S01]  /*0e40*/  UISETP.GE.U32.AND UP0, UPT, UR4, 0x8, UPT ;  /* 0x000000080400788c */ /* 0x000fe2000bf06070 */
[----:B------:R-:W-:Y:S01]  /*0e50*/  IADD3 R7, PT, PT, R9, 0x5, RZ ;  /* 0x0000000509077810 */ /* 0x000fe20007ffe0ff */
[----:B------:R-:W-:Y:S01]  /*0e60*/  IMAD.MOV.U32 R23, RZ, RZ, RZ ;  /* 0x000000ffff177224 */ /* 0x000fe200078e00ff */
[----:B------:R-:W-:Y:S01]  /*0e70*/  MOV R24, 0xffffffff ;  /* 0xffffffff00187802 */ /* 0x000fe20000000f00 */
[----:B------:R-:W-:Y:S01]  /*0e80*/  ULOP3.LUT UR5, UR4, 0x7, URZ, 0xc0, !UPT ;  /* 0x0000000704057892 */ /* 0x000fe2000f8ec0ff */
[----:B------:R-:W-:-:S04]  /*0e90*/  MOV R8, RZ ;  /* 0x000000ff00087202 */ /* 0x000fc80000000f00 */
[----:B------:R-:W-:Y:S07]  /*0ea0*/  BRA.U !UP0, `(.L_x_17) ;  /* 0x0000000d08c47547 */ /* 0x000fee000b800000 */
[----:B------:R-:W0:Y:S01]  /*0eb0*/  LDCU.64 UR8, c[0x0][0x398] ;  /* 0x00007300ff0877ac */ /* 0x000e220008000a00 */
[----:B------:R-:W1:Y:S01]  /*0ec0*/  LDC.64 R20, c[0x0][0x380] ;  /* 0x0000e000ff147b82 */ /* 0x000e620000000a00 */
[C---:B------:R-:W-:Y:S01]  /*0ed0*/  VIADD R11, R9.reuse, 0x6 ;  /* 0x00000006090b7836 */ /* 0x040fe20000000000 */
[C---:B------:R-:W-:Y:S01]  /*0ee0*/  IADD3 R15, PT, PT, R9.reuse, 0x7, RZ ;  /* 0x00000007090f7810 */ /* 0x040fe20007ffe0ff */
[C---:B------:R-:W-:Y:S01]  /*0ef0*/  VIADD R19, R9.reuse, 0x9 ;  /* 0x0000000909137836 */ /* 0x040fe20000000000 */
[C---:B------:R-:W-:Y:S01]  /*0f00*/  IADD3 R17, PT, PT, R9.reuse, 0x8, RZ ;  /* 0x0000000809117810 */ /* 0x040fe20007ffe0ff */
[----:B------:R-:W-:Y:S01]  /*0f10*/  ULOP3.LUT UR4, UR4, 0xfffffff8, URZ, 0xc0, !UPT ;  /* 0xfffffff804047892 */ /* 0x000fe2000f8ec0ff */
[C---:B------:R-:W-:Y:S02]  /*0f20*/  IADD3 R23, PT, PT, R9.reuse, 0xa, RZ ;  /* 0x0000000a09177810 */ /* 0x040fe40007ffe0ff */
[C---:B------:R-:W-:Y:S01]  /*0f30*/  IADD3 R25, PT, PT, R9.reuse, 0xb, RZ ;  /* 0x0000000b09197810 */ /* 0x040fe20007ffe0ff */
[----:B------:R-:W-:Y:S01]  /*0f40*/  VIADD R9, R9, 0xc ;  /* 0x0000000c09097836 */ /* 0x000fe20000000000 */
[----:B------:R-:W-:Y:S01]  /*0f50*/  MOV R24, 0xffffffff ;  /* 0xffffffff00187802 */ /* 0x000fe20000000f00 */
[----:B0-----:R-:W-:-:S02]  /*0f60*/  IMAD R0, R11, UR9, R10 ;  /* 0x000000090b007c24 */ /* 0x001fc4000f8e020a */
[--C-:B------:R-:W-:Y:S02]  /*0f70*/  IMAD R12, R15, UR9, R10.reuse ;  /* 0x000000090f0c7c24 */ /* 0x100fe4000f8e020a */
[--C-:B------:R-:W-:Y:S02]  /*0f80*/  IMAD R14, R17, UR9, R10.reuse ;  /* 0x00000009110e7c24 */ /* 0x100fe4000f8e020a */
[--C-:B------:R-:W-:Y:S02]  /*0f90*/  IMAD R16, R19, UR9, R10.reuse ;  /* 0x0000000913107c24 */ /* 0x100fe4000f8e020a */
[--C-:B------:R-:W-:Y:S01]  /*0fa0*/  IMAD R18, R23, UR9, R10.reuse ;  /* 0x0000000917127c24 */ /* 0x100fe2000f8e020a */
[----:B------:R-:W-:Y:S01]  /*0fb0*/  MOV R23, RZ ;  /* 0x000000ff00177202 */ /* 0x000fe20000000f00 */
[--C-:B------:R-:W-:Y:S02]  /*0fc0*/  IMAD R2, R25, UR9, R10.reuse ;  /* 0x0000000919027c24 */ /* 0x100fe4000f8e020a */
[----:B------:R-:W-:-:S02]  /*0fd0*/  IMAD R8, R9, UR9, R10 ;  /* 0x0000000909087c24 */ /* 0x000fc4000f8e020a */
[----:B------:R-:W-:Y:S02]  /*0fe0*/  IMAD R22, R7, UR9, R10 ;  /* 0x0000000907167c24 */ /* 0x000fe4000f8e020a */
[--C-:B------:R-:W-:Y:S02]  /*0ff0*/  IMAD R10, R0, UR8, R13.reuse ;  /* 0x00000008000a7c24 */ /* 0x100fe4000f8e020d */
[--C-:B------:R-:W-:Y:S02]  /*1000*/  IMAD R12, R12, UR8, R13.reuse ;  /* 0x000000080c0c7c24 */ /* 0x100fe4000f8e020d */
[--C-:B------:R-:W-:Y:S02]  /*1010*/  IMAD R14, R14, UR8, R13.reuse ;  /* 0x000000080e0e7c24 */ /* 0x100fe4000f8e020d */
[--C-:B------:R-:W-:Y:S02]  /*1020*/  IMAD R16, R16, UR8, R13.reuse ;  /* 0x0000000810107c24 */ /* 0x100fe4000f8e020d */
[----:B------:R-:W-:-:S02]  /*1030*/  IMAD R18, R18, UR8, R13 ;  /* 0x0000000812127c24 */ /* 0x000fc4000f8e020d */
[--C-:B------:R-:W-:Y:S02]  /*1040*/  IMAD R9, R2, UR8, R13.reuse ;  /* 0x0000000802097c24 */ /* 0x100fe4000f8e020d */
[--C-:B------:R-:W-:Y:S01]  /*1050*/  IMAD R11, R8, UR8, R13.reuse ;  /* 0x00000008080b7c24 */ /* 0x100fe2000f8e020d */
[----:B------:R-:W-:Y:S01]  /*1060*/  MOV R8, UR4 ;  /* 0x0000000400087c02 */ /* 0x000fe20008000f00 */
[----:B------:R-:W-:Y:S02]  /*1070*/  IMAD R13, R22, UR8, R13 ;  /* 0x00000008160d7c24 */ /* 0x000fe4000f8e020d */
[----:B-1----:R-:W-:-:S07]  /*1080*/  IMAD.MOV.U32 R15, RZ, RZ, RZ ;  /* 0x000000ffff0f7224 */ /* 0x002fce00078e00ff */
.L_x_42:
[----:B------:R-:W-:-:S06]  /*1090*/  IMAD.WIDE.U32 R26, R13, 0x4, R20 ;  /* 0x000000040d1a7825 */ /* 0x000fcc00078e0014 */
[----:B------:R-:W2:Y:S01]  /*10a0*/  LDG.E R26, desc[UR6][R26.64] ;  /* 0x000000061a1a7981 */ /* 0x000ea2000c1e1900 */
[----:B------:R-:W-:Y:S01]  /*10b0*/  BSSY.RECONVERGENT B1, `(.L_x_18) ;  /* 0x0000013000017945 */ /* 0x000fe20003800200 */
        /* <DEDUP_REMOVED lines=10> */
[----:B------:R-:W-:Y:S01]  /*1160*/  IMAD.MOV.U32 R0, RZ, RZ, R22 ;  /* 0x000000ffff007224 */ /* 0x000fe200078e0016 */
[----:B------:R-:W-:-:S07]  /*1170*/  MOV R2, 0x1190 ;  /* 0x0000119000027802 */ /* 0x000fce0000000f00 */
[----:B------:R-:W-:Y:S05]  /*1180*/  CALL.REL.NOINC `($__internal_0_$__cuda_sm20_rcp_rn_f32_slowpath) ;  /* 0x0000001800b87944 */ /* 0x000fea0003c00000 */
[----:B------:R-:W-:Y:S05]  /*1190*/  BRA `(.L_x_20) ;  /* 0x0000000000107947 */ /* 0x000fea0003800000 */
.L_x_19:
[----:B------:R-:W0:Y:S02]  /*11a0*/  MUFU.RCP R19, R22 ;  /* 0x0000001600137308 */ /* 0x000e240000001000 */
[----:B0-----:R-:W-:-:S04]  /*11b0*/  FFMA R0, R22, R19, -1 ;  /* 0xbf80000016007423 */ /* 0x001fc80000000013 */
[----:B------:R-:W-:-:S04]  /*11c0*/  FADD.FTZ R0, -R0, -RZ ;  /* 0x800000ff00007221 */ /* 0x000fc80000010100 */
[----:B------:R-:W-:-:S07]  /*11d0*/  FFMA R19, R19, R0, R19 ;  /* 0x0000000013137223 */ /* 0x000fce0000000013 */
.L_x_20:
[----:B------:R-:W-:Y:S05]  /*11e0*/  BSYNC.RECONVERGENT B1 ;  /* 0x0000000000017941 */ /* 0x000fea0003800200 */
.L_x_18:
[----:B------:R-:W-:-:S06]  /*11f0*/  IMAD.WIDE.U32 R26, R10, 0x4, R20 ;  /* 0x000000040a1a7825 */ /* 0x000fcc00078e0014 */
[----:B------:R-:W2:Y:S01]  /*1200*/  LDG.E R26, desc[UR6][R26.64] ;  /* 0x000000061a1a7981 */ /* 0x000ea2000c1e1900 */
[----:B------:R-:W-:Y:S01]  /*1210*/  BSSY.RECONVERGENT B1, `(.L_x_21) ;  /* 0x0000016000017945 */ /* 0x000fe20003800200 */
[----:B--2---:R-:W-:-:S05]  /*1220*/  FMUL R0, R26, -1.4426950216293334961 ;  /* 0xbfb8aa3b1a007820 */ /* 0x004fca0000400000 */
[----:B------:R-:W-:-:S13]  /*1230*/  FSETP.GEU.AND P0, PT, R0, -126, PT ;  /* 0xc2fc00000000780b */ /* 0x000fda0003f0e000 */
[----:B------:R-:W-:-:S04]  /*1240*/  @!P0 FMUL R0, R0, 0.5 ;  /* 0x3f00000000008820 */ /* 0x000fc80000400000 */
[----:B------:R-:W0:Y:S02]  /*1250*/  MUFU.EX2 R2, R0 ;  /* 0x0000000000027308 */ /* 0x000e240000000800 */
[----:B0-----:R-:W-:Y:S01]  /*1260*/  @!P0 FMUL R2, R2, R2 ;  /* 0x0000000202028220 */ /* 0x001fe20000400000 */
[----:B------:R-:W-:-:S03]  /*1270*/  FSETP.GT.AND P0, PT, R19, R23, PT ;  /* 0x000000171300720b */ /* 0x000fc60003f04000 */
[----:B------:R-:W-:Y:S01]  /*1280*/  FADD R22, R2, 1 ;  /* 0x3f80000002167421 */ /* 0x000fe20000000000 */
[----:B------:R-:W-:Y:S02]  /*1290*/  FSEL R23, R19, R23, P0 ;  /* 0x0000001713177208 */ /* 0x000fe40000000000 */
[----:B------:R-:W-:Y:S02]  /*12a0*/  SEL R24, R15, R24, P0 ;  /* 0x000000180f187207 */ /* 0x000fe40000000000 */
[----:B------:R-:W-:-:S04]  /*12b0*/  IADD3 R2, PT, PT, R22, 0x1800000, RZ ;  /* 0x0180000016027810 */ /* 0x000fc80007ffe0ff */
[----:B------:R-:W-:-:S04]  /*12c0*/  LOP3.LUT R2, R2, 0x7f800000, RZ, 0xc0, !PT ;  /* 0x7f80000002027812 */ /* 0x000fc800078ec0ff */
[----:B------:R-:W-:-:S13]  /*12d0*/  ISETP.GT.U32.AND P1, PT, R2, 0x1ffffff, PT ;  /* 0x01ffffff0200780c */ /* 0x000fda0003f24070 */
[----:B------:R-:W-:Y:S05]  /*12e0*/  @P1 BRA `(.L_x_22) ;  /* 0x0000000000101947 */ /* 0x000fea0003800000 */
[----:B------:R-:W-:Y:S02]  /*12f0*/  MOV R0, R22 ;  /* 0x0000001600007202 */ /* 0x000fe40000000f00 */
[----:B------:R-:W-:-:S07]  /*1300*/  MOV R2, 0x1320 ;  /* 0x0000132000027802 */ /* 0x000fce0000000f00 */
[----:B------:R-:W-:Y:S05]  /*1310*/  CALL.REL.NOINC `($__internal_0_$__cuda_sm20_rcp_rn_f32_slowpath) ;  /* 0x0000001800547944 */ /* 0x000fea0003c00000 */
[----:B------:R-:W-:Y:S05]  /*1320*/  BRA `(.L_x_23) ;  /* 0x0000000000107947 */ /* 0x000fea0003800000 */
.L_x_22:
[----:B------:R-:W0:Y:S02]  /*1330*/  MUFU.RCP R19, R22 ;  /* 0x0000001600137308 */ /* 0x000e240000001000 */
[----:B0-----:R-:W-:-:S04]  /*1340*/  FFMA R0, R22, R19, -1 ;  /* 0xbf80000016007423 */ /* 0x001fc80000000013 */
[----:B------:R-:W-:-:S04]  /*1350*/  FADD.FTZ R0, -R0, -RZ ;  /* 0x800000ff00007221 */ /* 0x000fc80000010100 */
[----:B------:R-:W-:-:S07]  /*1360*/  FFMA R19, R19, R0, R19 ;  /* 0x0000000013137223 */ /* 0x000fce0000000013 */
.L_x_23:
[----:B------:R-:W-:Y:S05]  /*1370*/  BSYNC.RECONVERGENT B1 ;  /* 0x0000000000017941 */ /* 0x000fea0003800200 */
.L_x_21:
        /* <DEDUP_REMOVED lines=10> */
[----:B------:R-:W-:-:S03]  /*1420*/  FSEL R23, R19, R23, P0 ;  /* 0x0000001713177208 */ /* 0x000fc60000000000 */
[----:B------:R-:W-:-:S05]  /*1430*/  VIADD R2, R22, 0x1800000 ;  /* 0x0180000016027836 */ /* 0x000fca0000000000 */
[----:B------:R-:W-:Y:S02]  /*1440*/  LOP3.LUT R2, R2, 0x7f800000, RZ, 0xc0, !PT ;  /* 0x7f80000002027812 */ /* 0x000fe400078ec0ff */
[----:B------:R-:W-:Y:S02]  /*1450*/  @P0 IADD3 R24, PT, PT, R15, 0x1, RZ ;  /* 0x000000010f180810 */ /* 0x000fe40007ffe0ff */
[----:B------:R-:W-:-:S13]  /*1460*/  ISETP.GT.U32.AND P1, PT, R2, 0x1ffffff, PT ;  /* 0x01ffffff0200780c */ /* 0x000fda0003f24070 */
[----:B------:R-:W-:Y:S05]  /*1470*/  @P1 BRA `(.L_x_25) ;  /* 0x0000000000101947 */ /* 0x000fea0003800000 */
[----:B------:R-:W-:Y:S02]  /*1480*/  MOV R0, R22 ;  /* 0x0000001600007202 */ /* 0x000fe40000000f00 */
[----:B------:R-:W-:-:S07]  /*1490*/  MOV R2, 0x14b0 ;  /* 0x000014b000027802 */ /* 0x000fce0000000f00 */
[----:B------:R-:W-:Y:S05]  /*14a0*/  CALL.REL.NOINC `($__internal_0_$__cuda_sm20_rcp_rn_f32_slowpath) ;  /* 0x0000001400f07944 */ /* 0x000fea0003c00000 */
[----:B------:R-:W-:Y:S05]  /*14b0*/  BRA `(.L_x_26) ;  /* 0x0000000000107947 */ /* 0x000fea0003800000 */
.L_x_25:
[----:B------:R-:W0:Y:S02]  /*14c0*/  MUFU.RCP R19, R22 ;  /* 0x0000001600137308 */ /* 0x000e240000001000 */
[----:B0-----:R-:W-:-:S04]  /*14d0*/  FFMA R0, R22, R19, -1 ;  /* 0xbf80000016007423 */ /* 0x001fc80000000013 */
[----:B------:R-:W-:-:S04]  /*14e0*/  FADD.FTZ R0, -R0, -RZ ;  /* 0x800000ff00007221 */ /* 0x000fc80000010100 */
[----:B------:R-:W-:-:S07]  /*14f0*/  FFMA R19, R19, R0, R19 ;  /* 0x0000000013137223 */ /* 0x000fce0000000013 */
.L_x_26:
[----:B------:R-:W-:Y:S05]  /*1500*/  BSYNC.RECONVERGENT B1 ;  /* 0x0000000000017941 */ /* 0x000fea0003800200 */
.L_x_24:
        /* <DEDUP_REMOVED lines=20> */
.L_x_28:
[----:B------:R-:W0:Y:S02]  /*1650*/  MUFU.RCP R19, R22 ;  /* 0x0000001600137308 */ /* 0x000e240000001000 */
[----:B0-----:R-:W-:-:S04]  /*1660*/  FFMA R0, R22, R19, -1 ;  /* 0xbf80000016007423 */ /* 0x001fc80000000013 */
[----:B------:R-:W-:-:S04]  /*1670*/  FADD.FTZ R0, -R0, -RZ ;  /* 0x800000ff00007221 */ /* 0x000fc80000010100 */
[----:B------:R-:W-:-:S07]  /*1680*/  FFMA R19, R19, R0, R19 ;  /* 0x0000000013137223 */ /* 0x000fce0000000013 */
.L_x_29:
[----:B------:R-:W-:Y:S05]  /*1690*/  BSYNC.RECONVERGENT B1 ;  /* 0x0000000000017941 */ /* 0x000fea0003800200 */
.L_x_27:
        /* <DEDUP_REMOVED lines=20> */
.L_x_31:
[----:B------:R-:W0:Y:S02]  /*17e0*/  MUFU.RCP R19, R22 ;  /* 0x0000001600137308 */ /* 0x000e240000001000 */
[----:B0-----:R-:W-:-:S04]  /*17f0*/  FFMA R0, R22, R19, -1 ;  /* 0xbf80000016007423 */ /* 0x001fc80000000013 */
[----:B------:R-:W-:-:S04]  /*1800*/  FADD.FTZ R0, -R0, -RZ ;  /* 0x800000ff00007221 */ /* 0x000fc80000010100 */
[----:B------:R-:W-:-:S07]  /*1810*/  FFMA R19, R19, R0, R19 ;  /* 0x0000000013137223 */ /* 0x000fce0000000013 */
.L_x_32:
[----:B------:R-:W-:Y:S05]  /*1820*/  BSYNC.RECONVERGENT B1 ;  /* 0x0000000000017941 */ /* 0x000fea0003800200 */
.L_x_30:
        /* <DEDUP_REMOVED lines=20> */
.L_x_34:
[----:B------:R-:W0:Y:S02]  /*1970*/  MUFU.RCP R19, R22 ;  /* 0x0000001600137308 */ /* 0x000e240000001000 */
[----:B0-----:R-:W-:-:S04]  /*1980*/  FFMA R0, R22, R19, -1 ;  /* 0xbf80000016007423 */ /* 0x001fc80000000013 */
[----:B------:R-:W-:-:S04]  /*1990*/  FADD.FTZ R0, -R0, -RZ ;  /* 0x800000ff00007221 */ /* 0x000fc80000010100 */
[----:B------:R-:W-:-:S07]  /*19a0*/  FFMA R19, R19, R0, R19 ;  /* 0x0000000013137223 */ /* 0x000fce0000000013 */
.L_x_35:
[----:B------:R-:W-:Y:S05]  /*19b0*/  BSYNC.RECONVERGENT B1 ;  /* 0x0000000000017941 */ /* 0x000fea0003800200 */
.L_x_33:
        /* <DEDUP_REMOVED lines=20> */
.L_x_37:
[----:B------:R-:W0:Y:S02]  /*1b00*/  MUFU.RCP R19, R22 ;  /* 0x0000001600137308 */ /* 0x000e240000001000 */
[----:B0-----:R-:W-:-:S04]  /*1b10*/  FFMA R0, R22, R19, -1 ;  /* 0xbf80000016007423 */ /* 0x001fc80000000013 */
[----:B------:R-:W-:-:S04]  /*1b20*/  FADD.FTZ R0, -R0, -RZ ;  /* 0x800000ff00007221 */ /* 0x000fc80000010100 */
[----:B------:R-:W-:-:S07]  /*1b30*/  FFMA R19, R19, R0, R19 ;  /* 0x0000000013137223 */ /* 0x000fce0000000013 */
.L_x_38:
[----:B------:R-:W-:Y:S05]  /*1b40*/  BSYNC.RECONVERGENT B1 ;  /* 0x0000000000017941 */ /* 0x000fea0003800200 */
.L_x_36:
        /* <DEDUP_REMOVED lines=20> */
.L_x_40:
[----:B------:R-:W0:Y:S02]  /*1c90*/  MUFU.RCP R19, R22 ;  /* 0x0000001600137308 */ /* 0x000e240000001000 */
[----:B0-----:R-:W-:-:S04]  /*1ca0*/  FFMA R0, R22, R19, -1 ;  /* 0xbf80000016007423 */ /* 0x001fc80000000013 */
[----:B------:R-:W-:-:S04]  /*1cb0*/  FADD.FTZ R0, -R0, -RZ ;  /* 0x800000ff00007221 */ /* 0x000fc80000010100 */
[----:B------:R-:W-:-:S07]  /*1cc0*/  FFMA R19, R19, R0, R19 ;  /* 0x0000000013137223 */ /* 0x000fce0000000013 */
.L_x_41:
[----:B------:R-:W-:Y:S05]  /*1cd0*/  BSYNC.RECONVERGENT B1 ;  /* 0x0000000000017941 */ /* 0x000fea0003800200 */
.L_x_39:
[-C--:B------:R-:W-:Y:S01]  /*1ce0*/  FSETP.GT.AND P0, PT, R19, R23.reuse, PT ;  /* 0x000000171300720b */ /* 0x080fe20003f04000 */
[C---:B------:R-:W-:Y:S01]  /*1cf0*/  IMAD R10, R3.reuse, 0x8, R10 ;  /* 0x00000008030a7824 */ /* 0x040fe200078e020a */
[C---:B------:R-:W-:Y:S01]  /*1d00*/  LEA R14, R3.reuse, R14, 0x3 ;  /* 0x0000000e030e7211 */ /* 0x040fe200078e18ff */
[----:B------:R-:W-:Y:S01]  /*1d10*/  IMAD R12, R3, 0x8, R12 ;  /* 0x00000008030c7824 */ /* 0x000fe200078e020c */
[----:B------:R-:W-:Y:S01]  /*1d20*/  FSEL R23, R19, R23, P0 ;  /* 0x0000001713177208 */ /* 0x000fe20000000000 */
[C---:B------:R-:W-:Y:S01]  /*1d30*/  IMAD R18, R3.reuse, 0x8, R18 ;  /* 0x0000000803127824 */ /* 0x040fe200078e0212 */
[C---:B------:R-:W-:Y:S01]  /*1d40*/  LEA R16, R3.reuse, R16, 0x3 ;  /* 0x0000001003107211 */ /* 0x040fe200078e18ff */
[C---:B------:R-:W-:Y:S01]  /*1d50*/  IMAD R13, R3.reuse, 0x8, R13 ;  /* 0x00000008030d7824 */ /* 0x040fe200078e020d */
[C---:B------:R-:W-:Y:S02]  /*1d60*/  LEA R9, R3.reuse, R9, 0x3 ;  /* 0x0000000903097211 */ /* 0x040fe400078e18ff */
[----:B------:R-:W-:-:S03]  /*1d70*/  LEA R11, R3, R11, 0x3 ;  /* 0x0000000b030b7211 */ /* 0x000fc600078e18ff */
[C---:B------:R-:W-:Y:S02]  /*1d80*/  @P0 IADD3 R24, PT, PT, R15.reuse, 0x7, RZ ;  /* 0x000000070f180810 */ /* 0x040fe40007ffe0ff */
[----:B------:R-:W-:-:S04]  /*1d90*/  IADD3 R15, PT, PT, R15, 0x8, RZ ;  /* 0x000000080f0f7810 */ /* 0x000fc80007ffe0ff */
[----:B------:R-:W-:-:S13]  /*1da0*/  ISETP.NE.AND P0, PT, R15, R8, PT ;  /* 0x000000080f00720c */ /* 0x000fda0003f05270 */
[----:B------:R-:W-:Y:S05]  /*1db0*/  @P0 BRA `(.L_x_42) ;  /* 0xfffffff000b40947 */ /* 0x000fea000383ffff */
.L_x_17:
[----:B------:R-:W-:-:S09]  /*1dc0*/  UISETP.NE.AND UP0, UPT, UR5, URZ, UPT ;  /* 0x000000ff0500728c */ /* 0x000fd2000bf05270 */
[----:B------:R-:W-:Y:S05]  /*1dd0*/  BRA.U !UP0, `(.L_x_43) ;  /* 0x0000000d08487547 */ /* 0x000fea000b800000 */
[----:B------:R-:W0:Y:S01]  /*1de0*/  LDCU UR4, c[0x0][0x3a0] ;  /* 0x00007400ff0477ac */ /* 0x000e220008000800 */
[----:B------:R-:W-:Y:S02]  /*1df0*/  UISETP.GE.U32.AND UP0, UPT, UR5, 0x4, UPT ;  /* 0x000000040500788c */ /* 0x000fe4000bf06070 */
[----:B0-----:R-:W-:-:S07]  /*1e00*/  ULOP3.LUT UR4, UR4, 0x3, URZ, 0xc0, !UPT ;  /* 0x0000000304047892 */ /* 0x001fce000f8ec0ff */
[----:B------:R-:W-:Y:S05]  /*1e10*/  BRA.U !UP0, `(.L_x_44) ;  /* 0x0000000508c47547 */ /* 0x000fea000b800000 */
[----:B------:R-:W0:Y:S01]  /*1e20*/  LDC.64 R12, c[0x0][0x380] ;  /* 0x0000e000ff0c7b82 */ /* 0x000e220000000a00 */
[----:B------:R-:W-:-:S05]  /*1e30*/  IADD3 R10, PT, PT, R7, R8, RZ ;  /* 0x00000008070a7210 */ /* 0x000fca0007ffe0ff */
[----:B------:R-:W-:-:S04]  /*1e40*/  IMAD R10, R3, R10, R4 ;  /* 0x0000000a030a7224 */ /* 0x000fc800078e0204 */
[----:B0-----:R-:W-:-:S06]  /*1e50*/  IMAD.WIDE.U32 R12, R10, 0x4, R12 ;  /* 0x000000040a0c7825 */ /* 0x001fcc00078e000c */
        /* <DEDUP_REMOVED lines=16> */
.L_x_46:
[----:B------:R-:W0:Y:S02]  /*1f60*/  MUFU.RCP R19, R14 ;  /* 0x0000000e00137308 */ /* 0x000e240000001000 */
[----:B0-----:R-:W-:-:S04]  /*1f70*/  FFMA R0, R14, R19, -1 ;  /* 0xbf8000000e007423 */ /* 0x001fc80000000013 */
[----:B------:R-:W-:-:S04]  /*1f80*/  FADD.FTZ R0, -R0, -RZ ;  /* 0x800000ff00007221 */ /* 0x000fc80000010100 */
[----:B------:R-:W-:-:S07]  /*1f90*/  FFMA R19, R19, R0, R19 ;  /* 0x0000000013137223 */ /* 0x000fce0000000013 */
.L_x_47:
[----:B------:R-:W-:Y:S05]  /*1fa0*/  BSYNC.RECONVERGENT B1 ;  /* 0x0000000000017941 */ /* 0x000fea0003800200 */
.L_x_45:
[----:B------:R-:W0:Y:S01]  /*1fb0*/  LDC.64 R12, c[0x0][0x380] ;  /* 0x0000e000ff0c7b82 */ /* 0x000e220000000a00 */
[----:B------:R-:W-:-:S05]  /*1fc0*/  IADD3 R10, PT, PT, R3, R10, RZ ;  /* 0x0000000a030a7210 */ /* 0x000fca0007ffe0ff */
[----:B0-----:R-:W-:-:S06]  /*1fd0*/  IMAD.WIDE.U32 R12, R10, 0x4, R12 ;  /* 0x000000040a0c7825 */ /* 0x001fcc00078e000c */
[----:B------:R-:W2:Y:S01]  /*1fe0*/  LDG.E R12, desc[UR6][R12.64] ;  /* 0x000000060c0c7981 */ /* 0x000ea2000c1e1900 */
[----:B------:R-:W-:Y:S01]  /*1ff0*/  BSSY.RECONVERGENT B1, `(.L_x_48) ;  /* 0x0000017000017945 */ /* 0x000fe20003800200 */
[----:B------:R-:W-:Y:S02]  /*2000*/  VIADD R9, R8, 0x1 ;  /* 0x0000000108097836 */ /* 0x000fe40000000000 */
        /* <DEDUP_REMOVED lines=17> */
.L_x_49:
[----:B------:R-:W0:Y:S02]  /*2120*/  MUFU.RCP R19, R14 ;  /* 0x0000000e00137308 */ /* 0x000e240000001000 */
[----:B0-----:R-:W-:-:S04]  /*2130*/  FFMA R0, R14, R19, -1 ;  /* 0xbf8000000e007423 */ /* 0x001fc80000000013 */
[----:B------:R-:W-:-:S04]  /*2140*/  FADD.FTZ R0, -R0, -RZ ;  /* 0x800000ff00007221 */ /* 0x000fc80000010100 */
[----:B------:R-:W-:-:S07]  /*2150*/  FFMA R19, R19, R0, R19 ;  /* 0x0000000013137223 */ /* 0x000fce0000000013 */
.L_x_50:
[----:B------:R-:W-:Y:S05]  /*2160*/  BSYNC.RECONVERGENT B1 ;  /* 0x0000000000017941 */ /* 0x000fea0003800200 */
.L_x_48:
[----:B------:R-:W0:Y:S01]  /*2170*/  LDC.64 R12, c[0x0][0x380] ;  /* 0x0000e000ff0c7b82 */ /* 0x000e220000000a00 */
[----:B------:R-:W-:-:S05]  /*2180*/  IADD3 R10, PT, PT, R3, R10, RZ ;  /* 0x0000000a030a7210 */ /* 0x000fca0007ffe0ff */
[----:B0-----:R-:W-:-:S06]  /*2190*/  IMAD.WIDE.U32 R12, R10, 0x4, R12 ;  /* 0x000000040a0c7825 */ /* 0x001fcc00078e000c */
        /* <DEDUP_REMOVED lines=9> */
[----:B------:R-:W-:Y:S02]  /*2230*/  SEL R24, R9, R24, P0 ;  /* 0x0000001809187207 */ /* 0x000fe40000000000 */
[----:B------:R-:W-:Y:S01]  /*2240*/  FSEL R23, R19, R23, P0 ;  /* 0x0000001713177208 */ /* 0x000fe20000000000 */
[----:B------:R-:W-:Y:S01]  /*2250*/  VIADD R2, R14, 0x1800000 ;  /* 0x018000000e027836 */ /* 0x000fe20000000000 */
        /* <DEDUP_REMOVED lines=8> */
.L_x_52:
[----:B------:R-:W0:Y:S02]  /*22e0*/  MUFU.RCP R19, R14 ;  /* 0x0000000e00137308 */ /* 0x000e240000001000 */
[----:B0-----:R-:W-:-:S04]  /*22f0*/  FFMA R0, R14, R19, -1 ;  /* 0xbf8000000e007423 */ /* 0x001fc80000000013 */
[----:B------:R-:W-:-:S04]  /*2300*/  FADD.FTZ R0, -R0, -RZ ;  /* 0x800000ff00007221 */ /* 0x000fc80000010100 */
[----:B------:R-:W-:-:S07]  /*2310*/  FFMA R19, R19, R0, R19 ;  /* 0x0000000013137223 */ /* 0x000fce0000000013 */
.L_x_53:
[----:B------:R-:W-:Y:S05]  /*2320*/  BSYNC.RECONVERGENT B1 ;  /* 0x0000000000017941 */ /* 0x000fea0003800200 */
.L_x_51:
[----:B------:R-:W0:Y:S01]  /*2330*/  LDC.64 R12, c[0x0][0x380] ;  /* 0x0000e000ff0c7b82 */ /* 0x000e220000000a00 */
[----:B------:R-:W-:-:S04]  /*2340*/  IMAD.IADD R11, R3, 0x1, R10 ;  /* 0x00000001030b7824 */ /* 0x000fc800078e020a */
        /* <DEDUP_REMOVED lines=11> */
[----:B------:R-:W-:Y:S02]  /*2400*/  FSEL R23, R19, R23, P0 ;  /* 0x0000001713177208 */ /* 0x000fe40000000000 */
[----:B------:R-:W-:Y:S02]  /*2410*/  IADD3 R2, PT, PT, R12, 0x1800000, RZ ;  /* 0x018000000c027810 */ /* 0x000fe40007ffe0ff */
[----:B------:R-:W-:Y:S02]  /*2420*/  IADD3 R24, PT, PT, R8, 0x3, RZ ;  /* 0x0000000308187810 */ /* 0x000fe40007ffe0ff */
[----:B------:R-:W-:-:S04]  /*2430*/  LOP3.LUT R2, R2, 0x7f800000, RZ, 0xc0, !PT ;  /* 0x7f80000002027812 */ /* 0x000fc800078ec0ff */
[----:B------:R-:W-:-:S13]  /*2440*/  ISETP.GT.U32.AND P1, PT, R2, 0x1ffffff, PT ;  /* 0x01ffffff0200780c */ /* 0x000fda0003f24070 */
[----:B------:R-:W-:Y:S05]  /*2450*/  @P1 BRA `(.L_x_55) ;  /* 0x0000000000101947 */ /* 0x000fea0003800000 */
[----:B------:R-:W-:Y:S01]  /*2460*/  IMAD.MOV.U32 R0, RZ, RZ, R12 ;  /* 0x000000ffff007224 */ /* 0x000fe200078e000c */
[----:B------:R-:W-:-:S07]  /*2470*/  MOV R2, 0x2490 ;  /* 0x0000249000027802 */ /* 0x000fce0000000f00 */
[----:B------:R-:W-:Y:S05]  /*2480*/  CALL.REL.NOINC `($__internal_0_$__cuda_sm20_rcp_rn_f32_slowpath) ;  /* 0x0000000400f87944 */ /* 0x000fea0003c00000 */
[----:B------:R-:W-:Y:S05]  /*2490*/  BRA `(.L_x_56) ;  /* 0x0000000000107947 */ /* 0x000fea0003800000 */
.L_x_55:
[----:B------:R-:W0:Y:S02]  /*24a0*/  MUFU.RCP R19, R12 ;  /* 0x0000000c00137308 */ /* 0x000e240000001000 */
[----:B0-----:R-:W-:-:S04]  /*24b0*/  FFMA R0, R12, R19, -1 ;  /* 0xbf8000000c007423 */ /* 0x001fc80000000013 */
[----:B------:R-:W-:-:S04]  /*24c0*/  FADD.FTZ R0, -R0, -RZ ;  /* 0x800000ff00007221 */ /* 0x000fc80000010100 */
[----:B------:R-:W-:-:S07]  /*24d0*/  FFMA R19, R19, R0, R19 ;  /* 0x0000000013137223 */ /* 0x000fce0000000013 */
.L_x_56:
[----:B------:R-:W-:Y:S05]  /*24e0*/  BSYNC.RECONVERGENT B1 ;  /* 0x0000000000017941 */ /* 0x000fea0003800200 */
.L_x_54:
[CC--:B------:R-:W-:Y:S02]  /*24f0*/  FSETP.GT.AND P0, PT, R19.reuse, R23.reuse, PT ;  /* 0x000000171300720b */ /* 0x0c0fe40003f04000 */
[----:B------:R-:W-:Y:S02]  /*2500*/  IADD3 R8, PT, PT, R8, 0x4, RZ ;  /* 0x0000000408087810 */ /* 0x000fe40007ffe0ff */
[----:B------:R-:W-:Y:S02]  /*2510*/  FSEL R23, R19, R23, P0 ;  /* 0x0000001713177208 */ /* 0x000fe40000000000 */
[----:B------:R-:W-:-:S07]  /*2520*/  SEL R24, R24, R9, P0 ;  /* 0x0000000918187207 */ /* 0x000fce0000000000 */
.L_x_44:
[----:B------:R-:W-:-:S09]  /*2530*/  UISETP.NE.AND UP0, UPT, UR4, URZ, UPT ;  /* 0x000000ff0400728c */ /* 0x000fd2000bf05270 */
[----:B------:R-:W-:Y:S05]  /*2540*/  BRA.U !UP0, `(.L_x_43) ;  /* 0x00000005086c7547 */ /* 0x000fea000b800000 */
[----:B------:R-:W-:-:S09]  /*2550*/  UISETP.NE.AND UP0, UPT, UR4, 0x1, UPT ;  /* 0x000000010400788c */ /* 0x000fd2000bf05270 */
        /* <DEDUP_REMOVED lines=21> */
.L_x_59:
[----:B------:R-:W0:Y:S02]  /*26b0*/  MUFU.RCP R19, R14 ;  /* 0x0000000e00137308 */ /* 0x000e240000001000 */
[----:B0-----:R-:W-:-:S04]  /*26c0*/  FFMA R0, R14, R19, -1 ;  /* 0xbf8000000e007423 */ /* 0x001fc80000000013 */
[----:B------:R-:W-:-:S04]  /*26d0*/  FADD.FTZ R0, -R0, -RZ ;  /* 0x800000ff00007221 */ /* 0x000fc80000010100 */
[----:B------:R-:W-:-:S07]  /*26e0*/  FFMA R19, R19, R0, R19 ;  /* 0x0000000013137223 */ /* 0x000fce0000000013 */
.L_x_60:
[----:B------:R-:W-:Y:S05]  /*26f0*/  BSYNC.RECONVERGENT B1 ;  /* 0x0000000000017941 */ /* 0x000fea0003800200 */
.L_x_58:
[----:B------:R-:W0:Y:S01]  /*2700*/  LDC.64 R12, c[0x0][0x380] ;  /* 0x0000e000ff0c7b82 */ /* 0x000e220000000a00 */
[----:B------:R-:W-:-:S05]  /*2710*/  IADD3 R11, PT, PT, R3, R10, RZ ;  /* 0x0000000a030b7210 */ /* 0x000fca0007ffe0ff */
[----:B0-----:R-:W-:-:S06]  /*2720*/  IMAD.WIDE.U32 R10, R11, 0x4, R12 ;  /* 0x000000040b0a7825 */ /* 0x001fcc00078e000c */
[----:B------:R-:W2:Y:S01]  /*2730*/  LDG.E R10, desc[UR6][R10.64] ;  /* 0x000000060a0a7981 */ /* 0x000ea2000c1e1900 */
[----:B------:R-:W-:Y:S01]  /*2740*/  BSSY.RECONVERGENT B1, `(.L_x_61) ;  /* 0x0000017000017945 */ /* 0x000fe20003800200 */
[----:B------:R-:W-:Y:S01]  /*2750*/  IADD3 R9, PT, PT, R8, 0x1, RZ ;  /* 0x0000000108097810 */ /* 0x000fe20007ffe0ff */
        /* <DEDUP_REMOVED lines=17> */
.L_x_62:
[----:B------:R-:W0:Y:S02]  /*2870*/  MUFU.RCP R19, R12 ;  /* 0x0000000c00137308 */ /* 0x000e240000001000 */
[----:B0-----:R-:W-:-:S04]  /*2880*/  FFMA R0, R12, R19, -1 ;  /* 0xbf8000000c007423 */ /* 0x001fc80000000013 */
[----:B------:R-:W-:-:S04]  /*2890*/  FADD.FTZ R0, -R0, -RZ ;  /* 0x800000ff00007221 */ /* 0x000fc80000010100 */
[----:B------:R-:W-:-:S07]  /*28a0*/  FFMA R19, R19, R0, R19 ;  /* 0x0000000013137223 */ /* 0x000fce0000000013 */
.L_x_63:
[----:B------:R-:W-:Y:S05]  /*28b0*/  BSYNC.RECONVERGENT B1 ;  /* 0x0000000000017941 */ /* 0x000fea0003800200 */
.L_x_61:
[CC--:B------:R-:W-:Y:S02]  /*28c0*/  FSETP.GT.AND P0, PT, R19.reuse, R23.reuse, PT ;  /* 0x000000171300720b */ /* 0x0c0fe40003f04000 */
[----:B------:R-:W-:Y:S02]  /*28d0*/  IADD3 R8, PT, PT, R8, 0x2, RZ ;  /* 0x0000000208087810 */ /* 0x000fe40007ffe0ff */
[----:B------:R-:W-:Y:S02]  /*28e0*/  FSEL R23, R19, R23, P0 ;  /* 0x0000001713177208 */ /* 0x000fe40000000000 */
[----:B------:R-:W-:-:S07]  /*28f0*/  SEL R24, R9, R24, P0 ;  /* 0x0000001809187207 */ /* 0x000fce0000000000 */
.L_x_57:
[----:B------:R-:W0:Y:S02]  /*2900*/  LDCU UR4, c[0x0][0x3a0] ;  /* 0x00007400ff0477ac */ /* 0x000e240008000800 */
[----:B0-----:R-:W-:-:S04]  /*2910*/  ULOP3.LUT UR4, UR4, 0x1, URZ, 0xc0, !UPT ;  /* 0x0000000104047892 */ /* 0x001fc8000f8ec0ff */
[----:B------:R-:W-:-:S09]  /*2920*/  UISETP.NE.U32.AND UP0, UPT, UR4, 0x1, UPT ;  /* 0x000000010400788c */ /* 0x000fd2000bf05070 */
[----:B------:R-:W-:Y:S05]  /*2930*/  BRA.U UP0, `(.L_x_43) ;  /* 0x0000000100707547 */ /* 0x000fea000b800000 */
        /* <DEDUP_REMOVED lines=20> */
.L_x_65:
[----:B------:R-:W0:Y:S02]  /*2a80*/  MUFU.RCP R19, R4 ;  /* 0x0000000400137308 */ /* 0x000e240000001000 */
[----:B0-----:R-:W-:-:S04]  /*2a90*/  FFMA R0, R4, R19, -1 ;  /* 0xbf80000004007423 */ /* 0x001fc80000000013 */
[----:B------:R-:W-:-:S04]  /*2aa0*/  FADD.FTZ R0, -R0, -RZ ;  /* 0x800000ff00007221 */ /* 0x000fc80000010100 */
[----:B------:R-:W-:-:S07]  /*2ab0*/  FFMA R19, R19, R0, R19 ;  /* 0x0000000013137223 */ /* 0x000fce0000000013 */
.L_x_66:
[----:B------:R-:W-:Y:S05]  /*2ac0*/  BSYNC.RECONVERGENT B1 ;  /* 0x0000000000017941 */ /* 0x000fea0003800200 */
.L_x_64:
[----:B------:R-:W-:-:S04]  /*2ad0*/  FSETP.GT.AND P0, PT, R19, R23, PT ;  /* 0x000000171300720b */ /* 0x000fc80003f04000 */
[----:B------:R-:W-:Y:S02]  /*2ae0*/  FSEL R23, R19, R23, P0 ;  /* 0x0000001713177208 */ /* 0x000fe40000000000 */
[----:B------:R-:W-:-:S07]  /*2af0*/  SEL R24, R8, R24, P0 ;  /* 0x0000001808187207 */ /* 0x000fce0000000000 */
.L_x_43:
[----:B------:R-:W-:-:S07]  /*2b00*/  I2FP.F32.S32 R24, R24 ;  /* 0x0000001800187245 */ /* 0x000fce0000201400 */
.L_x_16:
[----:B------:R-:W-:Y:S01]  /*2b10*/  IADD3 R0, PT, PT, R5, 0x1800000, RZ ;  /* 0x0180000005007810 */ /* 0x000fe20007ffe0ff */
[----:B------:R-:W-:Y:S03]  /*2b20*/  BSSY.RECONVERGENT B1, `(.L_x_67) ;  /* 0x000000c000017945 */ /* 0x000fe60003800200 */
[----:B------:R-:W-:-:S04]  /*2b30*/  LOP3.LUT R0, R0, 0x7f800000, RZ, 0xc0, !PT ;  /* 0x7f80000000007812 */ /* 0x000fc800078ec0ff */
[----:B------:R-:W-:-:S13]  /*2b40*/  ISETP.GT.U32.AND P0, PT, R0, 0x1ffffff, PT ;  /* 0x01ffffff0000780c */ /* 0x000fda0003f04070 */
[----:B------:R-:W-:Y:S05]  /*2b50*/  @P0 BRA `(.L_x_68) ;  /* 0x0000000000100947 */ /* 0x000fea0003800000 */
[----:B------:R-:W-:Y:S02]  /*2b60*/  MOV R0, R5 ;  /* 0x0000000500007202 */ /* 0x000fe40000000f00 */
[----:B------:R-:W-:-:S07]  /*2b70*/  MOV R2, 0x2b90 ;  /* 0x00002b9000027802 */ /* 0x000fce0000000f00 */
[----:B------:R-:W-:Y:S05]  /*2b80*/  CALL.REL.NOINC `($__internal_0_$__cuda_sm20_rcp_rn_f32_slowpath) ;  /* 0x0000000000387944 */ /* 0x000fea0003c00000 */
[----:B------:R-:W-:Y:S05]  /*2b90*/  BRA `(.L_x_69) ;  /* 0x0000000000107947 */ /* 0x000fea0003800000 */
.L_x_68:
[----:B------:R-:W0:Y:S02]  /*2ba0*/  MUFU.RCP R0, R5 ;  /* 0x0000000500007308 */ /* 0x000e240000001000 */
[----:B0-----:R-:W-:-:S04]  /*2bb0*/  FFMA R2, R5, R0, -1 ;  /* 0xbf80000005027423 */ /* 0x001fc80000000000 */
[----:B------:R-:W-:-:S04]  /*2bc0*/  FADD.FTZ R19, -R2, -RZ ;  /* 0x800000ff02137221 */ /* 0x000fc80000010100 */
[----:B------:R-:W-:-:S07]  /*2bd0*/  FFMA R19, R0, R19, R0 ;  /* 0x0000001300137223 */ /* 0x000fce0000000000 */
.L_x_69:
[----:B------:R-:W-:Y:S05]  /*2be0*/  BSYNC.RECONVERGENT B1 ;  /* 0x0000000000017941 */ /* 0x000fea0003800200 */
.L_x_67:
[----:B------:R-:W0:Y:S01]  /*2bf0*/  LDC.64 R4, c[0x0][0x388] ;  /* 0x0000e200ff047b82 */ /* 0x000e220000000a00 */
[----:B------:R-:W-:Y:S01]  /*2c00*/  IADD3 R3, PT, PT, R3, R6, RZ ;  /* 0x0000000603037210 */ /* 0x000fe20007ffe0ff */
[----:B------:R-:W-:Y:S01]  /*2c10*/  FMUL R19, R19, R23 ;  /* 0x0000001713137220 */ /* 0x000fe20000400000 */
[----:B0-----:R-:W-:-:S04]  /*2c20*/  IMAD.WIDE.U32 R6, R6, 0x4, R4 ;  /* 0x0000000406067825 */ /* 0x001fc800078e0004 */
[----:B------:R-:W-:Y:S01]  /*2c30*/  IMAD.WIDE.U32 R2, R3, 0x4, R4 ;  /* 0x0000000403027825 */ /* 0x000fe200078e0004 */
[----:B------:R-:W-:Y:S04]  /*2c40*/  STG.E desc[UR6][R6.64], R19 ;  /* 0x0000001306007986 */ /* 0x000fe8000c101906 */
[----:B------:R-:W-:Y:S01]  /*2c50*/  STG.E desc[UR6][R2.64], R24 ;  /* 0x0000001802007986 */ /* 0x000fe2000c101906 */
[----:B------:R-:W-:Y:S05]  /*2c60*/  EXIT ;  /* 0x000000000000794d */ /* 0x000fea0003800000 */
        .weak           $__internal_0_$__cuda_sm20_rcp_rn_f32_slowpath
        .type           $__internal_0_$__cuda_sm20_rcp_rn_f32_slowpath,@function
        .size           $__internal_0_$__cuda_sm20_rcp_rn_f32_slowpath,($__internal_1_$__cuda_sm3x_div_rn_noftz_f32_slowpath - $__internal_0_$__cuda_sm20_rcp_rn_f32_slowpath)
$__internal_0_$__cuda_sm20_rcp_rn_f32_slowpath:
[----:B------:R-:W-:Y:S01]  /*2c70*/  IMAD.SHL.U32 R17, R0, 0x2, RZ ;  /* 0x0000000200117824 */ /* 0x000fe200078e00ff */
[----:B------:R-:W-:Y:S04]  /*2c80*/  BSSY.RECONVERGENT B0, `(.L_x_70) ;  /* 0x0000030000007945 */ /* 0x000fe80003800200 */
[----:B------:R-:W-:-:S04]  /*2c90*/  SHF.R.U32.HI R17, RZ, 0x18, R17 ;  /* 0x00000018ff117819 */ /* 0x000fc80000011611 */
[----:B------:R-:W-:-:S13]  /*2ca0*/  ISETP.NE.U32.AND P0, PT, R17, RZ, PT ;  /* 0x000000ff1100720c */ /* 0x000fda0003f05070 */
[----:B------:R-:W-:Y:S05]  /*2cb0*/  @P0 BRA `(.L_x_71) ;  /* 0x0000000000280947 */ /* 0x000fea0003800000 */
[----:B------:R-:W-:-:S04]  /*2cc0*/  SHF.L.U32 R17, R0, 0x1, RZ ;  /* 0x0000000100117819 */ /* 0x000fc800000006ff */
[----:B------:R-:W-:-:S13]  /*2cd0*/  ISETP.NE.AND P0, PT, R17, RZ, PT ;  /* 0x000000ff1100720c */ /* 0x000fda0003f05270 */
[----:B------:R-:W-:Y:S01]  /*2ce0*/  @P0 FFMA R22, R0, 1.84467440737095516160e+19, RZ ;  /* 0x5f80000000160823 */ /* 0x000fe200000000ff */
[----:B------:R-:W-:Y:S08]  /*2cf0*/  @!P0 MUFU.RCP R19, R0 ;  /* 0x0000000000138308 */ /* 0x000ff00000001000 */
[----:B------:R-:W0:Y:S02]  /*2d00*/  @P0 MUFU.RCP R17, R22 ;  /* 0x0000001600110308 */ /* 0x000e240000001000 */
[----:B0-----:R-:W-:-:S04]  /*2d10*/  @P0 FFMA R26, R22, R17, -1 ;  /* 0xbf800000161a0423 */ /* 0x001fc80000000011 */
[----:B------:R-:W-:-:S04]  /*2d20*/  @P0 FADD.FTZ R26, -R26, -RZ ;  /* 0x800000ff1a1a0221 */ /* 0x000fc80000010100 */
[----:B------:R-:W-:-:S04]  /*2d30*/  @P0 FFMA R26, R17, R26, R17 ;  /* 0x0000001a111a0223 */ /* 0x000fc80000000011 */
[----:B------:R-:W-:Y:S01]  /*2d40*/  @P0 FFMA R19, R26, 1.84467440737095516160e+19, RZ ;  /* 0x5f8000001a130823 */ /* 0x000fe200000000ff */
[----:B------:R-:W-:Y:S06]  /*2d50*/  BRA `(.L_x_72) ;  /* 0x0000000000887947 */ /* 0x000fec0003800000 */
.L_x_71:
[----:B------:R-:W-:-:S04]  /*2d60*/  IADD3 R19, PT, PT, R17, -0xfd, RZ ;  /* 0xffffff0311137810 */ /* 0x000fc80007ffe0ff */
[----:B------:R-:W-:-:S13]  /*2d70*/  ISETP.GT.U32.AND P0, PT, R19, 0x1, PT ;  /* 0x000000011300780c */ /* 0x000fda0003f04070 */
[----:B------:R-:W-:Y:S05]  /*2d80*/  @P0 BRA `(.L_x_73) ;  /* 0x0000000000780947 */ /* 0x000fea0003800000 */
[----:B------:R-:W-:Y:S02]  /*2d90*/  LOP3.LUT R29, R0, 0x7fffff, RZ, 0xc0, !PT ;  /* 0x007fffff001d7812 */ /* 0x000fe400078ec0ff */
[----:B------:R-:W-:Y:S02]  /*2da0*/  IADD3 R17, PT, PT, R17, -0xfc, RZ ;  /* 0xffffff0411117810 */ /* 0x000fe40007ffe0ff */
[----:B------:R-:W-:-:S04]  /*2db0*/  LOP3.LUT R29, R29, 0x3f800000, RZ, 0xfc, !PT ;  /* 0x3f8000001d1d7812 */ /* 0x000fc800078efcff */
[----:B------:R-:W0:Y:S02]  /*2dc0*/  MUFU.RCP R26, R29 ;  /* 0x0000001d001a7308 */ /* 0x000e240000001000 */
[----:B0-----:R-:W-:-:S04]  /*2dd0*/  FFMA R25, R29, R26, -1 ;  /* 0xbf8000001d197423 */ /* 0x001fc8000000001a */
[----:B------:R-:W-:-:S04]  /*2de0*/  FADD.FTZ R25, -R25, -RZ ;  /* 0x800000ff19197221 */ /* 0x000fc80000010100 */
[CCC-:B------:R-:W-:Y:S01]  /*2df0*/  FFMA.RM R22, R26.reuse, R25.reuse, R26.reuse ;  /* 0x000000191a167223 */ /* 0x1c0fe2000000401a */
[----:B------:R-:W-:Y:S01]  /*2e00*/  FFMA.RP R25, R26, R25, R26 ;  /* 0x000000191a197223 */ /* 0x000fe2000000801a */
[----:B------:R-:W-:-:S04]  /*2e10*/  HFMA2 R26, -RZ, RZ, 0, 1.78813934326171875e-07 ;  /* 0x00000003ff1a7431 */ /* 0x000fc800000001ff */
[C---:B------:R-:W-:Y:S02]  /*2e20*/  FSETP.NEU.FTZ.AND P0, PT, R22.reuse, R25, PT ;  /* 0x000000191600720b */ /* 0x040fe40003f1d000 */
[----:B------:R-:W-:Y:S02]  /*2e30*/  LOP3.LUT R22, R22, 0x7fffff, RZ, 0xc0, !PT ;  /* 0x007fffff16167812 */ /* 0x000fe400078ec0ff */
[----:B------:R-:W-:Y:S02]  /*2e40*/  SEL R25, RZ, 0xffffffff, !P0 ;  /* 0xffffffffff197807 */ /* 0x000fe40004000000 */
[----:B------:R-:W-:Y:S02]  /*2e50*/  SHF.L.U32 R27, R26, R19, RZ ;  /* 0x000000131a1b7219 */ /* 0x000fe400000006ff */
[----:B------:R-:W-:Y:S01]  /*2e60*/  LOP3.LUT R22, R22, 0x800000, RZ, 0xfc, !PT ;  /* 0x0080000016167812 */ /* 0x000fe200078efcff */
[----:B------:R-:W-:-:S03]  /*2e70*/  IMAD.MOV R25, RZ, RZ, -R25 ;  /* 0x000000ffff197224 */ /* 0x000fc600078e0a19 */
[----:B------:R-:W-:Y:S02]  /*2e80*/  LOP3.LUT R26, R27, R22, RZ, 0xc0, !PT ;  /* 0x000000161b1a7212 */ /* 0x000fe400078ec0ff */
[-C--:B------:R-:W-:Y:S02]  /*2e90*/  LOP3.LUT P1, RZ, R25, R19.reuse, R22, 0xf8, !PT ;  /* 0x0000001319ff7212 */ /* 0x080fe4000782f816 */
[----:B------:R-:W-:Y:S02]  /*2ea0*/  SHF.R.U32.HI R26, RZ, R19, R26 ;  /* 0x00000013ff1a7219 */ /* 0x000fe4000001161a */
[----:B------:R-:W-:Y:S02]  /*2eb0*/  SHF.R.U32.HI R17, RZ, R17, R22 ;  /* 0x00000011ff117219 */ /* 0x000fe40000011616 */
[C---:B------:R-:W-:Y:S02]  /*2ec0*/  LOP3.LUT P0, RZ, R26.reuse, 0x1, RZ, 0xc0, !PT ;  /* 0x000000011aff7812 */ /* 0x040fe4000780c0ff */
[----:B------:R-:W-:-:S04]  /*2ed0*/  LOP3.LUT P2, RZ, R26, 0x2, RZ, 0xc0, !PT ;  /* 0x000000021aff7812 */ /* 0x000fc8000784c0ff */
[----:B------:R-:W-:Y:S02]  /*2ee0*/  PLOP3.LUT P0, PT, P0, P1, P2, 0xe0, 0x0 ;  /* 0x000000000000781c */ /* 0x000fe40000703c20 */
[----:B------:R-:W-:Y:S02]  /*2ef0*/  LOP3.LUT P1, RZ, R0, 0x7fffff, RZ, 0xc0, !PT ;  /* 0x007fffff00ff7812 */ /* 0x000fe4000782c0ff */
[----:B------:R-:W-:-:S04]  /*2f00*/  SEL R19, RZ, 0x1, !P0 ;  /* 0x00000001ff137807 */ /* 0x000fc80004000000 */
[----:B------:R-:W-:-:S04]  /*2f10*/  IADD3 R19, PT, PT, -R19, RZ, RZ ;  /* 0x000000ff13137210 */ /* 0x000fc80007ffe1ff */
[----:B------:R-:W-:-:S13]  /*2f20*/  ISETP.GE.AND P0, PT, R19, RZ, PT ;  /* 0x000000ff1300720c */ /* 0x000fda0003f06270 */
[----:B------:R-:W-:-:S05]  /*2f30*/  @!P0 IADD3 R17, PT, PT, R17, 0x1, RZ ;  /* 0x0000000111118810 */ /* 0x000fca0007ffe0ff */
[----:B------:R-:W-:-:S05]  /*2f40*/  @!P1 IMAD.SHL.U32 R17, R17, 0x2, RZ ;  /* 0x0000000211119824 */ /* 0x000fca00078e00ff */
[----:B------:R-:W-:Y:S01]  /*2f50*/  LOP3.LUT R19, R17, 0x80000000, R0, 0xf8, !PT ;  /* 0x8000000011137812 */ /* 0x000fe200078ef800 */
[----:B------:R-:W-:Y:S06]  /*2f60*/  BRA `(.L_x_72) ;  /* 0x0000000000047947 */ /* 0x000fec0003800000 */
.L_x_73:
[----:B------:R0:W1:Y:S02]  /*2f70*/  MUFU.RCP R19, R0 ;  /* 0x0000000000137308 */ /* 0x0000640000001000 */
.L_x_72:
[----:B------:R-:W-:Y:S05]  /*2f80*/  BSYNC.RECONVERGENT B0 ;  /* 0x0000000000007941 */ /* 0x000fea0003800200 */
.L_x_70:
[----:B------:R-:W-:Y:S01]  /*2f90*/  HFMA2 R27, -RZ, RZ, 0, 0 ;  /* 0x00000000ff1b7431 */ /* 0x000fe200000001ff */
[----:B------:R-:W-:-:S04]  /*2fa0*/  MOV R26, R2 ;  /* 0x00000002001a7202 */ /* 0x000fc80000000f00 */
[----:B01----:R-:W-:Y:S05]  /*2fb0*/  RET.REL.NODEC R26 `(_Z14gpuYoloLayer_rPKfPfjjjjjjfS0_PKi) ;  /* 0xffffffd01a107950 */ /* 0x003fea0003c3ffff */
        .weak           $__internal_1_$__cuda_sm3x_div_rn_noftz_f32_slowpath
        .type           $__internal_1_$__cuda_sm3x_div_rn_noftz_f32_slowpath,@function
        .size           $__internal_1_$__cuda_sm3x_div_rn_noftz_f32_slowpath,(.L_x_87 - $__internal_1_$__cuda_sm3x_div_rn_noftz_f32_slowpath)
$__internal_1_$__cuda_sm3x_div_rn_noftz_f32_slowpath:
[----:B------:R-:W-:Y:S01]  /*2fc0*/  SHF.R.U32.HI R14, RZ, 0x17, R11 ;  /* 0x00000017ff0e7819 */ /* 0x000fe2000001160b */
[----:B------:R-:W-:Y:S01]  /*2fd0*/  BSSY.RECONVERGENT B1, `(.L_x_74) ;  /* 0x0000062000017945 */ /* 0x000fe20003800200 */
[----:B------:R-:W-:Y:S02]  /*2fe0*/  SHF.R.U32.HI R12, RZ, 0x17, R0 ;  /* 0x00000017ff0c7819 */ /* 0x000fe40000011600 */
[----:B------:R-:W-:Y:S02]  /*2ff0*/  LOP3.LUT R14, R14, 0xff, RZ, 0xc0, !PT ;  /* 0x000000ff0e0e7812 */ /* 0x000fe400078ec0ff */
[----:B------:R-:W-:Y:S02]  /*3000*/  LOP3.LUT R15, R12, 0xff, RZ, 0xc0, !PT ;  /* 0x000000ff0c0f7812 */ /* 0x000fe400078ec0ff */
[----:B------:R-:W-:-:S03]  /*3010*/  IADD3 R17, PT, PT, R14, -0x1, RZ ;  /* 0xffffffff0e117810 */ /* 0x000fc60007ffe0ff */
[----:B------:R-:W-:Y:S01]  /*3020*/  VIADD R16, R15, 0xffffffff ;  /* 0xffffffff0f107836 */ /* 0x000fe20000000000 */
[----:B------:R-:W-:-:S04]  /*3030*/  ISETP.GT.U32.AND P0, PT, R17, 0xfd, PT ;  /* 0x000000fd1100780c */ /* 0x000fc80003f04070 */
[----:B------:R-:W-:-:S13]  /*3040*/  ISETP.GT.U32.OR P0, PT, R16, 0xfd, P0 ;  /* 0x000000fd1000780c */ /* 0x000fda0000704470 */
[----:B------:R-:W-:Y:S01]  /*3050*/  @!P0 MOV R12, RZ ;  /* 0x000000ff000c8202 */ /* 0x000fe20000000f00 */
[----:B------:R-:W-:Y:S06]  /*3060*/  @!P0 BRA `(.L_x_75) ;  /* 0x00000000005c8947 */ /* 0x000fec0003800000 */
[----:B------:R-:W-:Y:S02]  /*3070*/  FSETP.GTU.FTZ.AND P0, PT, |R0|, +INF , PT ;  /* 0x7f8000000000780b */ /* 0x000fe40003f1c200 */
[----:B------:R-:W-:-:S04]  /*3080*/  FSETP.GTU.FTZ.AND P1, PT, |R11|, +INF , PT ;  /* 0x7f8000000b00780b */ /* 0x000fc80003f3c200 */
[----:B------:R-:W-:-:S13]  /*3090*/  PLOP3.LUT P0, PT, P0, P1, PT, 0xf8, 0x8f ;  /* 0x00000000008f781c */ /* 0x000fda0000703f70 */
[----:B------:R-:W-:Y:S05]  /*30a0*/  @P0 BRA `(.L_x_76) ;  /* 0x00000004004c0947 */ /* 0x000fea0003800000 */
[----:B------:R-:W-:-:S13]  /*30b0*/  LOP3.LUT P0, RZ, R11, 0x7fffffff, R0, 0xc8, !PT ;  /* 0x7fffffff0bff7812 */ /* 0x000fda000780c800 */
[----:B------:R-:W-:Y:S05]  /*30c0*/  @!P0 BRA `(.L_x_77) ;  /* 0x00000004003c8947 */ /* 0x000fea0003800000 */
[C---:B------:R-:W-:Y:S02]  /*30d0*/  FSETP.NEU.FTZ.AND P2, PT, |R0|.reuse, +INF , PT ;  /* 0x7f8000000000780b */ /* 0x040fe40003f5d200 */
[----:B------:R-:W-:Y:S02]  /*30e0*/  FSETP.NEU.FTZ.AND P1, PT, |R11|, +INF , PT ;  /* 0x7f8000000b00780b */ /* 0x000fe40003f3d200 */
[----:B------:R-:W-:-:S11]  /*30f0*/  FSETP.NEU.FTZ.AND P0, PT, |R0|, +INF , PT ;  /* 0x7f8000000000780b */ /* 0x000fd60003f1d200 */
[----:B------:R-:W-:Y:S05]  /*3100*/  @!P1 BRA !P2, `(.L_x_77) ;  /* 0x00000004002c9947 */ /* 0x000fea0005000000 */
[----:B------:R-:W-:-:S04]  /*3110*/  LOP3.LUT P2, RZ, R0, 0x7fffffff, RZ, 0xc0, !PT ;  /* 0x7fffffff00ff7812 */ /* 0x000fc8000784c0ff */
[----:B------:R-:W-:-:S13]  /*3120*/  PLOP3.LUT P1, PT, P1, P2, PT, 0x2f, 0xf2 ;  /* 0x0000000000f2781c */ /* 0x000fda0000f24577 */
[----:B------:R-:W-:Y:S05]  /*3130*/  @P1 BRA `(.L_x_78) ;  /* 0x0000000400181947 */ /* 0x000fea0003800000 */
[----:B------:R-:W-:-:S04]  /*3140*/  LOP3.LUT P1, RZ, R11, 0x7fffffff, RZ, 0xc0, !PT ;  /* 0x7fffffff0bff7812 */ /* 0x000fc8000782c0ff */
[----:B------:R-:W-:-:S13]  /*3150*/  PLOP3.LUT P0, PT, P0, P1, PT, 0x2f, 0xf2 ;  /* 0x0000000000f2781c */ /* 0x000fda0000702577 */
[----:B------:R-:W-:Y:S05]  /*3160*/  @P0 BRA `(.L_x_79) ;  /* 0x0000000400000947 */ /* 0x000fea0003800000 */
[----:B------:R-:W-:Y:S02]  /*3170*/  ISETP.GE.AND P0, PT, R16, RZ, PT ;  /* 0x000000ff1000720c */ /* 0x000fe40003f06270 */
[----:B------:R-:W-:-:S11]  /*3180*/  ISETP.GE.AND P1, PT, R17, RZ, PT ;  /* 0x000000ff1100720c */ /* 0x000fd60003f26270 */
[----:B------:R-:W-:Y:S01]  /*3190*/  @P0 MOV R12, RZ ;  /* 0x000000ff000c0202 */ /* 0x000fe20000000f00 */
[----:B------:R-:W-:Y:S01]  /*31a0*/  @!P0 FFMA R0, R0, 1.84467440737095516160e+19, RZ ;  /* 0x5f80000000008823 */ /* 0x000fe200000000ff */
[----:B------:R-:W-:Y:S01]  /*31b0*/  @!P0 MOV R12, 0xffffffc0 ;  /* 0xffffffc0000c8802 */ /* 0x000fe20000000f00 */
[----:B------:R-:W-:-:S04]  /*31c0*/  @!P1 FFMA R11, R11, 1.84467440737095516160e+19, RZ ;  /* 0x5f8000000b0b9823 */ /* 0x000fc800000000ff */
[----:B------:R-:W-:-:S07]  /*31d0*/  @!P1 VIADD R12, R12, 0x40 ;  /* 0x000000400c0c9836 */ /* 0x000fce0000000000 */
.L_x_75:
[----:B------:R-:W-:Y:S01]  /*31e0*/  LEA R16, R14, 0xc0800000, 0x17 ;  /* 0xc08000000e107811 */ /* 0x000fe200078eb8ff */
[----:B------:R-:W-:Y:S01]  /*31f0*/  BSSY.RECONVERGENT B2, `(.L_x_80) ;  /* 0x0000036000027945 */ /* 0x000fe20003800200 */
[----:B------:R-:W-:Y:S02]  /*3200*/  IADD3 R15, PT, PT, R15, -0x7f, RZ ;  /* 0xffffff810f0f7810 */ /* 0x000fe40007ffe0ff */
[----:B------:R-:W-:-:S03]  /*3210*/  IADD3 R16, PT, PT, -R16, R11, RZ ;  /* 0x0000000b10107210 */ /* 0x000fc60007ffe1ff */
[C---:B------:R-:W-:Y:S01]  /*3220*/  IMAD R0, R15.reuse, -0x800000, R0 ;  /* 0xff8000000f007824 */ /* 0x040fe200078e0200 */
[----:B------:R-:W0:Y:S01]  /*3230*/  MUFU.RCP R11, R16 ;  /* 0x00000010000b7308 */ /* 0x000e220000001000 */
[----:B------:R-:W-:Y:S01]  /*3240*/  FADD.FTZ R17, -R16, -RZ ;  /* 0x800000ff10117221 */ /* 0x000fe20000010100 */
[----:B------:R-:W-:-:S04]  /*3250*/  IADD3 R15, PT, PT, R15, 0x7f, -R14 ;  /* 0x0000007f0f0f7810 */ /* 0x000fc80007ffe80e */
[----:B------:R-:W-:Y:S01]  /*3260*/  IADD3 R15, PT, PT, R15, R12, RZ ;  /* 0x0000000c0f0f7210 */ /* 0x000fe20007ffe0ff */
[----:B0-----:R-:W-:-:S04]  /*3270*/  FFMA R18, R11, R17, 1 ;  /* 0x3f8000000b127423 */ /* 0x001fc80000000011 */
[----:B------:R-:W-:-:S04]  /*3280*/  FFMA R11, R11, R18, R11 ;  /* 0x000000120b0b7223 */ /* 0x000fc8000000000b */
[----:B------:R-:W-:-:S04]  /*3290*/  FFMA R18, R0, R11, RZ ;  /* 0x0000000b00127223 */ /* 0x000fc800000000ff */
[----:B------:R-:W-:-:S04]  /*32a0*/  FFMA R19, R17, R18, R0 ;  /* 0x0000001211137223 */ /* 0x000fc80000000000 */
[----:B------:R-:W-:-:S04]  /*32b0*/  FFMA R18, R11, R19, R18 ;  /* 0x000000130b127223 */ /* 0x000fc80000000012 */
[----:B------:R-:W-:-:S04]  /*32c0*/  FFMA R17, R17, R18, R0 ;  /* 0x0000001211117223 */ /* 0x000fc80000000000 */
[----:B------:R-:W-:-:S05]  /*32d0*/  FFMA R0, R11, R17, R18 ;  /* 0x000000110b007223 */ /* 0x000fca0000000012 */
[----:B------:R-:W-:-:S04]  /*32e0*/  SHF.R.U32.HI R14, RZ, 0x17, R0 ;  /* 0x00000017ff0e7819 */ /* 0x000fc80000011600 */
[----:B------:R-:W-:-:S05]  /*32f0*/  LOP3.LUT R14, R14, 0xff, RZ, 0xc0, !PT ;  /* 0x000000ff0e0e7812 */ /* 0x000fca00078ec0ff */
[----:B------:R-:W-:-:S05]  /*3300*/  IMAD.IADD R16, R14, 0x1, R15 ;  /* 0x000000010e107824 */ /* 0x000fca00078e020f */
[----:B------:R-:W-:-:S04]  /*3310*/  IADD3 R12, PT, PT, R16, -0x1, RZ ;  /* 0xffffffff100c7810 */ /* 0x000fc80007ffe0ff */
[----:B------:R-:W-:-:S13]  /*3320*/  ISETP.GE.U32.AND P0, PT, R12, 0xfe, PT ;  /* 0x000000fe0c00780c */ /* 0x000fda0003f06070 */
[----:B------:R-:W-:Y:S05]  /*3330*/  @!P0 BRA `(.L_x_81) ;  /* 0x0000000000808947 */ /* 0x000fea0003800000 */
[----:B------:R-:W-:-:S13]  /*3340*/  ISETP.GT.AND P0, PT, R16, 0xfe, PT ;  /* 0x000000fe1000780c */ /* 0x000fda0003f04270 */
[----:B------:R-:W-:Y:S05]  /*3350*/  @P0 BRA `(.L_x_82) ;  /* 0x00000000006c0947 */ /* 0x000fea0003800000 */
[----:B------:R-:W-:-:S13]  /*3360*/  ISETP.GE.AND P0, PT, R16, 0x1, PT ;  /* 0x000000011000780c */ /* 0x000fda0003f06270 */
[----:B------:R-:W-:Y:S05]  /*3370*/  @P0 BRA `(.L_x_83) ;  /* 0x0000000000740947 */ /* 0x000fea0003800000 */
[----:B------:R-:W-:Y:S02]  /*3380*/  ISETP.GE.AND P0, PT, R16, -0x18, PT ;  /* 0xffffffe81000780c */ /* 0x000fe40003f06270 */
[----:B------:R-:W-:-:S11]  /*3390*/  LOP3.LUT R0, R0, 0x80000000, RZ, 0xc0, !PT ;  /* 0x8000000000007812 */ /* 0x000fd600078ec0ff */
[----:B------:R-:W-:Y:S05]  /*33a0*/  @!P0 BRA `(.L_x_83) ;  /* 0x0000000000688947 */ /* 0x000fea0003800000 */
[CCC-:B------:R-:W-:Y:S01]  /*33b0*/  FFMA.RZ R12, R11.reuse, R17.reuse, R18.reuse ;  /* 0x000000110b0c7223 */ /* 0x1c0fe2000000c012 */
[C---:B------:R-:W-:Y:S02]  /*33c0*/  IADD3 R15, PT, PT, R16.reuse, 0x20, RZ ;  /* 0x00000020100f7810 */ /* 0x040fe40007ffe0ff */
[----:B------:R-:W-:Y:S02]  /*33d0*/  ISETP.NE.AND P2, PT, R16, RZ, PT ;  /* 0x000000ff1000720c */ /* 0x000fe40003f45270 */
[----:B------:R-:W-:Y:S01]  /*33e0*/  LOP3.LUT R14, R12, 0x7fffff, RZ, 0xc0, !PT ;  /* 0x007fffff0c0e7812 */ /* 0x000fe200078ec0ff */
[CCC-:B------:R-:W-:Y:S01]  /*33f0*/  FFMA.RP R12, R11.reuse, R17.reuse, R18.reuse ;  /* 0x000000110b0c7223 */ /* 0x1c0fe20000008012 */
[----:B------:R-:W-:Y:S01]  /*3400*/  FFMA.RM R11, R11, R17, R18 ;  /* 0x000000110b0b7223 */ /* 0x000fe20000004012 */
[----:B------:R-:W-:Y:S02]  /*3410*/  ISETP.NE.AND P1, PT, R16, RZ, PT ;  /* 0x000000ff1000720c */ /* 0x000fe40003f25270 */
[----:B------:R-:W-:-:S02]  /*3420*/  LOP3.LUT R14, R14, 0x800000, RZ, 0xfc, !PT ;  /* 0x008000000e0e7812 */ /* 0x000fc400078efcff */
[----:B------:R-:W-:Y:S02]  /*3430*/  IADD3 R16, PT, PT, -R16, RZ, RZ ;  /* 0x000000ff10107210 */ /* 0x000fe40007ffe1ff */
[----:B------:R-:W-:Y:S02]  /*3440*/  SHF.L.U32 R15, R14, R15, RZ ;  /* 0x0000000f0e0f7219 */ /* 0x000fe400000006ff */
[----:B------:R-:W-:Y:S02]  /*3450*/  FSETP.NEU.FTZ.AND P0, PT, R12, R11, PT ;  /* 0x0000000b0c00720b */ /* 0x000fe40003f1d000 */
[----:B------:R-:W-:Y:S02]  /*3460*/  SEL R11, R16, RZ, P2 ;  /* 0x000000ff100b7207 */ /* 0x000fe40001000000 */
[----:B------:R-:W-:Y:S02]  /*3470*/  ISETP.NE.AND P1, PT, R15, RZ, P1 ;  /* 0x000000ff0f00720c */ /* 0x000fe40000f25270 */
[----:B------:R-:W-:-:S02]  /*3480*/  SHF.R.U32.HI R11, RZ, R11, R14 ;  /* 0x0000000bff0b7219 */ /* 0x000fc4000001160e */
[----:B------:R-:W-:Y:S02]  /*3490*/  PLOP3.LUT P0, PT, P0, P1, PT, 0xf8, 0x8f ;  /* 0x00000000008f781c */ /* 0x000fe40000703f70 */
[----:B------:R-:W-:Y:S02]  /*34a0*/  SHF.R.U32.HI R15, RZ, 0x1, R11 ;  /* 0x00000001ff0f7819 */ /* 0x000fe4000001160b */
[----:B------:R-:W-:-:S04]  /*34b0*/  SEL R12, RZ, 0x1, !P0 ;  /* 0x00000001ff0c7807 */ /* 0x000fc80004000000 */
[----:B------:R-:W-:-:S04]  /*34c0*/  LOP3.LUT R12, R12, 0x1, R15, 0xf8, !PT ;  /* 0x000000010c0c7812 */ /* 0x000fc800078ef80f */
[----:B------:R-:W-:-:S05]  /*34d0*/  LOP3.LUT R12, R12, R11, RZ, 0xc0, !PT ;  /* 0x0000000b0c0c7212 */ /* 0x000fca00078ec0ff */
[----:B------:R-:W-:-:S05]  /*34e0*/  IMAD.IADD R15, R15, 0x1, R12 ;  /* 0x000000010f0f7824 */ /* 0x000fca00078e020c */
[----:B------:R-:W-:Y:S01]  /*34f0*/  LOP3.LUT R0, R15, R0, RZ, 0xfc, !PT ;  /* 0x000000000f007212 */ /* 0x000fe200078efcff */
[----:B------:R-:W-:Y:S06]  /*3500*/  BRA `(.L_x_83) ;  /* 0x0000000000107947 */ /* 0x000fec0003800000 */
.L_x_82:
[----:B------:R-:W-:-:S04]  /*3510*/  LOP3.LUT R0, R0, 0x80000000, RZ, 0xc0, !PT ;  /* 0x8000000000007812 */ /* 0x000fc800078ec0ff */
[----:B------:R-:W-:Y:S01]  /*3520*/  LOP3.LUT R0, R0, 0x7f800000, RZ, 0xfc, !PT ;  /* 0x7f80000000007812 */ /* 0x000fe200078efcff */
[----:B------:R-:W-:Y:S06]  /*3530*/  BRA `(.L_x_83) ;  /* 0x0000000000047947 */ /* 0x000fec0003800000 */
.L_x_81:
[----:B------:R-:W-:-:S07]  /*3540*/  LEA R0, R15, R0, 0x17 ;  /* 0x000000000f007211 */ /* 0x000fce00078eb8ff */
.L_x_83:
[----:B------:R-:W-:Y:S05]  /*3550*/  BSYNC.RECONVERGENT B2 ;  /* 0x0000000000027941 */ /* 0x000fea0003800200 */
.L_x_80:
[----:B------:R-:W-:Y:S05]  /*3560*/  BRA `(.L_x_84) ;  /* 0x0000000000207947 */ /* 0x000fea0003800000 */
.L_x_79:
[----:B------:R-:W-:-:S04]  /*3570*/  LOP3.LUT R0, R11, 0x80000000, R0, 0x48, !PT ;  /* 0x800000000b007812 */ /* 0x000fc800078e4800 */
[----:B------:R-:W-:Y:S01]  /*3580*/  LOP3.LUT R0, R0, 0x7f800000, RZ, 0xfc, !PT ;  /* 0x7f80000000007812 */ /* 0x000fe200078efcff */
[----:B------:R-:W-:Y:S06]  /*3590*/  BRA `(.L_x_84) ;  /* 0x0000000000147947 */ /* 0x000fec0003800000 */
.L_x_78:
[----:B------:R-:W-:Y:S01]  /*35a0*/  LOP3.LUT R0, R11, 0x80000000, R0, 0x48, !PT ;  /* 0x800000000b007812 */ /* 0x000fe200078e4800 */
[----:B------:R-:W-:Y:S06]  /*35b0*/  BRA `(.L_x_84) ;  /* 0x00000000000c7947 */ /* 0x000fec0003800000 */
.L_x_77:
[----:B------:R-:W0:Y:S01]  /*35c0*/  MUFU.RSQ R0, -QNAN ;  /* 0xffc0000000007908 */ /* 0x000e220000001400 */
[----:B------:R-:W-:Y:S05]  /*35d0*/  BRA `(.L_x_84) ;  /* 0x0000000000047947 */ /* 0x000fea0003800000 */
.L_x_76:
[----:B------:R-:W-:-:S07]  /*35e0*/  FADD.FTZ R0, R0, R11 ;  /* 0x0000000b00007221 */ /* 0x000fce0000010000 */
.L_x_84:
[----:B------:R-:W-:Y:S05]  /*35f0*/  BSYNC.RECONVERGENT B1 ;  /* 0x0000000000017941 */ /* 0x000fea0003800200 */
.L_x_74:
[----:B------:R-:W-:Y:S01]  /*3600*/  HFMA2 R15, -RZ, RZ, 0, 0 ;  /* 0x00000000ff0f7431 */ /* 0x000fe200000001ff */
[----:B------:R-:W-:-:S04]  /*3610*/  MOV R14, R2 ;  /* 0x00000002000e7202 */ /* 0x000fc80000000f00 */
[----:B0-----:R-:W-:Y:S05]  /*3620*/  RET.REL.NODEC R14 `(_Z14gpuYoloLayer_rPKfPfjjjjjjfS0_PKi) ;  /* 0xffffffc80e747950 */ /* 0x001fea0003c3ffff */
.L_x_85:
[----:B------:R-:W-:-:S00]  /*3630*/  BRA `(.L_x_85) ;  /* 0xfffffffc00fc7947 */ /* 0x000fc0000383ffff */
[----:B------:R-:W-:-:S00]  /*3640*/  NOP ;  /* 0x0000000000007918 */ /* 0x000fc00000000000 */
        /* <DEDUP_REMOVED lines=11> */
.L_x_87:


//--------------------- .nv.shared.reserved.0     --------------------------
	.section	.nv.shared.reserved.0,"aw",@nobits
	.weak		__nv_reservedSMEM_offset_0_alias
	.size		__nv_reservedSMEM_offset_0_alias, 0, 64
	.other		__nv_reservedSMEM_offset_0_alias,@"STO_CUDA_RESERVED_SHARED STV_DEFAULT"
__nv_reservedSMEM_offset_0_alias:
	.zero		0
	.zero		64


//--------------------- .nv.constant0._Z14gpuYoloLayer_rPKfPfjjjjjjfS0_PKi --------------------------
	.section	.nv.constant0._Z14gpuYoloLayer_rPKfPfjjjjjjfS0_PKi,"a",@progbits
	.sectionflags	@""
	.align	4
.nv.constant0._Z14gpuYoloLayer_rPKfPfjjjjjjfS0_PKi:
	.zero		960


//--------------------- SYMBOLS --------------------------

	.type		.nv.reservedSmem.offset0,@object
	.size		.nv.reservedSmem.offset0,0x4
